	.target	sm_80

	.elftype	@"ET_EXEC"


//--------------------- .note.nv.tkinfo           --------------------------
	.section	.note.nv.tkinfo,"",@"SHT_NOTE"
	.sectionflags	@"SHF_NOTE_NV_TKINFO"
	.tkinfo
        /*0018*/ 	.word	0x00000002
        /*0030*/ 	.string	""
        /*0030*/ 	.string	"ptxas"
        /*0030*/ 	.string	"Cuda compilation tools, release 13.0, V13.0.88"
        /*0030*/ 	.string	"Build cuda_13.0.r13.0/compiler.36424714_0"
        /*0030*/ 	.string	"-v  -suppress-debug-info  -lineinfo  -arch sm_80 "



//--------------------- .note.nv.cuinfo           --------------------------
	.section	.note.nv.cuinfo,"",@"SHT_NOTE"
	.sectionflags	@"SHF_NOTE_NV_CUINFO"
        /*0018*/ 	.short	0x0002
        /*001a*/ 	.short	0x0050
        /*001c*/ 	.short	0x0082
	.zero		2


//--------------------- .nv.info                  --------------------------
	.section	.nv.info,"",@"SHT_CUDA_INFO"
	.align	4


	//----- nvinfo : EIATTR_REGCOUNT
	.align		4
        /*0000*/ 	.byte	0x04, 0x2f
        /*0002*/ 	.short	(.L_1 - .L_0)
	.align		4
.L_0:
        /*0004*/ 	.word	index@(matmul_kernel)
        /*0008*/ 	.word	0x000000ff


	//----- nvinfo : EIATTR_FRAME_SIZE
	.align		4
.L_1:
        /*000c*/ 	.byte	0x04, 0x11
        /*000e*/ 	.short	(.L_3 - .L_2)
	.align		4
.L_2:
        /*0010*/ 	.word	index@(matmul_kernel)
        /*0014*/ 	.word	0x00000000


	//----- nvinfo : EIATTR_MIN_STACK_SIZE
	.align		4
.L_3:
        /*0018*/ 	.byte	0x04, 0x12
        /*001a*/ 	.short	(.L_5 - .L_4)
	.align		4
.L_4:
        /*001c*/ 	.word	index@(matmul_kernel)
        /*0020*/ 	.word	0x00000000
.L_5:


//--------------------- .nv.info.matmul_kernel    --------------------------
	.section	.nv.info.matmul_kernel,"",@"SHT_CUDA_INFO"
	.sectionflags	@""
	.align	4


	//----- nvinfo : EIATTR_CUDA_API_VERSION
	.align		4
        /*0000*/ 	.byte	0x04, 0x37
        /*0002*/ 	.short	(.L_7 - .L_6)
.L_6:
        /*0004*/ 	.word	0x00000082


	//----- nvinfo : EIATTR_SW2861232_WAR
	.align		4
.L_7:
        /*0008*/ 	.byte	0x01, 0x35
	.zero		2


	//----- nvinfo : EIATTR_PARAM_CBANK
	.align		4
        /*000c*/ 	.byte	0x04, 0x0a
        /*000e*/ 	.short	(.L_9 - .L_8)
	.align		4
.L_8:
        /*0010*/ 	.word	index@(.nv.constant0.matmul_kernel)
        /*0014*/ 	.short	0x0160
        /*0016*/ 	.short	0x0050


	//----- nvinfo : EIATTR_CBANK_PARAM_SIZE
	.align		4
.L_9:
        /*0018*/ 	.byte	0x03, 0x19
        /*001a*/ 	.short	0x0050


	//----- nvinfo : EIATTR_KPARAM_INFO
	.align		4
        /*001c*/ 	.byte	0x04, 0x17
        /*001e*/ 	.short	(.L_11 - .L_10)
.L_10:
        /*0020*/ 	.word	0x00000000
        /*0024*/ 	.short	0x000d
        /*0026*/ 	.short	0x0048
        /*0028*/ 	.byte	0x00, 0xf4, 0x21, 0x00


	//----- nvinfo : EIATTR_KPARAM_INFO
	.align		4
.L_11:
        /*002c*/ 	.byte	0x04, 0x17
        /*002e*/ 	.short	(.L_13 - .L_12)
.L_12:
        /*0030*/ 	.word	0x00000000
        /*0034*/ 	.short	0x000c
        /*0036*/ 	.short	0x0040
        /*0038*/ 	.byte	0x00, 0xf4, 0x21, 0x00


	//----- nvinfo : EIATTR_KPARAM_INFO
	.align		4
.L_13:
        /*003c*/ 	.byte	0x04, 0x17
        /*003e*/ 	.short	(.L_15 - .L_14)
.L_14:
        /*0040*/ 	.word	0x00000000
        /*0044*/ 	.short	0x000b
        /*0046*/ 	.short	0x0038
        /*0048*/ 	.byte	0x00, 0xf0, 0x11, 0x00


	//----- nvinfo : EIATTR_KPARAM_INFO
	.align		4
.L_15:
        /*004c*/ 	.byte	0x04, 0x17
        /*004e*/ 	.short	(.L_17 - .L_16)
.L_16:
        /*0050*/ 	.word	0x00000000
        /*0054*/ 	.short	0x000a
        /*0056*/ 	.short	0x0034
        /*0058*/ 	.byte	0x00, 0xf0, 0x11, 0x00


	//----- nvinfo : EIATTR_KPARAM_INFO
	.align		4
.L_17:
        /*005c*/ 	.byte	0x04, 0x17
        /*005e*/ 	.short	(.L_19 - .L_18)
.L_18:
        /*0060*/ 	.word	0x00000000
        /*0064*/ 	.short	0x0009
        /*0066*/ 	.short	0x0030
        /*0068*/ 	.byte	0x00, 0xf0, 0x11, 0x00


	//----- nvinfo : EIATTR_KPARAM_INFO
	.align		4
.L_19:
        /*006c*/ 	.byte	0x04, 0x17
        /*006e*/ 	.short	(.L_21 - .L_20)
.L_20:
        /*0070*/ 	.word	0x00000000
        /*0074*/ 	.short	0x0008
        /*0076*/ 	.short	0x002c
        /*0078*/ 	.byte	0x00, 0xf0, 0x11, 0x00


	//----- nvinfo : EIATTR_KPARAM_INFO
	.align		4
.L_21:
        /*007c*/ 	.byte	0x04, 0x17
        /*007e*/ 	.short	(.L_23 - .L_22)
.L_22:
        /*0080*/ 	.word	0x00000000
        /*0084*/ 	.short	0x0007
        /*0086*/ 	.short	0x0028
        /*0088*/ 	.byte	0x00, 0xf0, 0x11, 0x00


	//----- nvinfo : EIATTR_KPARAM_INFO
	.align		4
.L_23:
        /*008c*/ 	.byte	0x04, 0x17
        /*008e*/ 	.short	(.L_25 - .L_24)
.L_24:
        /*0090*/ 	.word	0x00000000
        /*0094*/ 	.short	0x0006
        /*0096*/ 	.short	0x0024
        /*0098*/ 	.byte	0x00, 0xf0, 0x11, 0x00


	//----- nvinfo : EIATTR_KPARAM_INFO
	.align		4
.L_25:
        /*009c*/ 	.byte	0x04, 0x17
        /*009e*/ 	.short	(.L_27 - .L_26)
.L_26:
        /*00a0*/ 	.word	0x00000000
        /*00a4*/ 	.short	0x0005
        /*00a6*/ 	.short	0x0020
        /*00a8*/ 	.byte	0x00, 0xf0, 0x11, 0x00


	//----- nvinfo : EIATTR_KPARAM_INFO
	.align		4
.L_27:
        /*00ac*/ 	.byte	0x04, 0x17
        /*00ae*/ 	.short	(.L_29 - .L_28)
.L_28:
        /*00b0*/ 	.word	0x00000000
        /*00b4*/ 	.short	0x0004
        /*00b6*/ 	.short	0x001c
        /*00b8*/ 	.byte	0x00, 0xf0, 0x11, 0x00


	//----- nvinfo : EIATTR_KPARAM_INFO
	.align		4
.L_29:
        /*00bc*/ 	.byte	0x04, 0x17
        /*00be*/ 	.short	(.L_31 - .L_30)
.L_30:
        /*00c0*/ 	.word	0x00000000
        /*00c4*/ 	.short	0x0003
        /*00c6*/ 	.short	0x0018
        /*00c8*/ 	.byte	0x00, 0xf0, 0x11, 0x00


	//----- nvinfo : EIATTR_KPARAM_INFO
	.align		4
.L_31:
        /*00cc*/ 	.byte	0x04, 0x17
        /*00ce*/ 	.short	(.L_33 - .L_32)
.L_32:
        /*00d0*/ 	.word	0x00000000
        /*00d4*/ 	.short	0x0002
        /*00d6*/ 	.short	0x0010
        /*00d8*/ 	.byte	0x00, 0xf4, 0x21, 0x00


	//----- nvinfo : EIATTR_KPARAM_INFO
	.align		4
.L_33:
        /*00dc*/ 	.byte	0x04, 0x17
        /*00de*/ 	.short	(.L_35 - .L_34)
.L_34:
        /*00e0*/ 	.word	0x00000000
        /*00e4*/ 	.short	0x0001
        /*00e6*/ 	.short	0x0008
        /*00e8*/ 	.byte	0x00, 0xf4, 0x21, 0x00


	//----- nvinfo : EIATTR_KPARAM_INFO
	.align		4
.L_35:
        /*00ec*/ 	.byte	0x04, 0x17
        /*00ee*/ 	.short	(.L_37 - .L_36)
.L_36:
        /*00f0*/ 	.word	0x00000000
        /*00f4*/ 	.short	0x0000
        /*00f6*/ 	.short	0x0000
        /*00f8*/ 	.byte	0x00, 0xf4, 0x21, 0x00


	//----- nvinfo : EIATTR_MAXREG_COUNT
	.align		4
.L_37:
        /*00fc*/ 	.byte	0x03, 0x1b
        /*00fe*/ 	.short	0x00ff


	//----- nvinfo : EIATTR_NUM_BARRIERS
	.align		4
        /*0100*/ 	.byte	0x02, 0x4c
        /*0102*/ 	.byte	0x01
	.zero		1


	//----- nvinfo : EIATTR_MERCURY_ISA_VERSION
	.align		4
        /*0104*/ 	.byte	0x03, 0x5f
        /*0106*/ 	.short	0x0000


	//----- nvinfo : EIATTR_EXIT_INSTR_OFFSETS
	.align		4
        /*0108*/ 	.byte	0x04, 0x1c
        /*010a*/ 	.short	(.L_39 - .L_38)


	//   ....[0]....
.L_38:
        /*010c*/ 	.word	0x000065d0


	//   ....[1]....
        /*0110*/ 	.word	0x00006600


	//----- nvinfo : EIATTR_REQNTID
	.align		4
.L_39:
        /*0114*/ 	.byte	0x04, 0x10
        /*0116*/ 	.short	(.L_41 - .L_40)
.L_40:
        /*0118*/ 	.word	0x00000040
        /*011c*/ 	.word	0x00000001
        /*0120*/ 	.word	0x00000001
.L_41:


//--------------------- .nv.callgraph             --------------------------
	.section	.nv.callgraph,"",@"SHT_CUDA_CALLGRAPH"
	.align	4
	.sectionentsize	8
	.align		4
        /*0000*/ 	.word	0x00000000
	.align		4
        /*0004*/ 	.word	0xffffffff
	.align		4
        /*0008*/ 	.word	0x00000000
	.align		4
        /*000c*/ 	.word	0xfffffffe
	.align		4
        /*0010*/ 	.word	0x00000000
	.align		4
        /*0014*/ 	.word	0xfffffffd
	.align		4
        /*0018*/ 	.word	0x00000000
	.align		4
        /*001c*/ 	.word	0xfffffffc


//--------------------- .nv.rel.action            --------------------------
	.section	.nv.rel.action,"",@"SHT_CUDA_RELOCINFO"
	.align	8
	.sectionentsize	8
        /*0000*/ 	.byte	0x73, 0x00, 0x00, 0x00, 0x00, 0x00, 0x00, 0x00, 0x00, 0x00, 0x00, 0x11, 0x25, 0x00, 0x05, 0x36


//--------------------- .nv.constant0.matmul_kernel --------------------------
	.section	.nv.constant0.matmul_kernel,"a",@progbits
	.sectionflags	@""
	.align	4
.nv.constant0.matmul_kernel:
	.zero		432


//--------------------- .text.matmul_kernel       --------------------------
	.section	.text.matmul_kernel,"ax",@progbits
	.sectioninfo	@"SHI_REGISTERS=255"
	.align	128
        .global         matmul_kernel
        .type           matmul_kernel,@function
        .size           matmul_kernel,(.L_x_4 - matmul_kernel)
        .other          matmul_kernel,@"STO_CUDA_ENTRY STV_DEFAULT"
matmul_kernel:
.text.matmul_kernel:
[----:B------:R-:W-:Y:S02]  /*0000*/  IMAD.MOV.U32 R1, RZ, RZ, c[0x0][0x28] ;  /* 0x00000a00ff017624 */ /* 0x000fe400078e00ff */
[----:B------:R-:W-:Y:S01]  /*0010*/  IMAD.MOV.U32 R0, RZ, RZ, 0x1f ;  /* 0x0000001fff007424 */ /* 0x000fe200078e00ff */
[----:B------:R-:W0:Y:S01]  /*0020*/  S2R R5, SR_CTAID.X ;  /* 0x0000000000057919 */ /* 0x000e220000002500 */
[----:B------:R-:W-:Y:S01]  /*0030*/  ULDC.64 UR4, c[0x0][0x118] ;  /* 0x0000460000047ab9 */ /* 0x000fe20000000a00 */
[----:B------:R-:W-:Y:S01]  /*0040*/  CS2R R108, SRZ ;  /* 0x00000000006c7805 */ /* 0x000fe2000001ff00 */
[----:B------:R-:W-:Y:S01]  /*0050*/  CS2R R110, SRZ ;  /* 0x00000000006e7805 */ /* 0x000fe2000001ff00 */
[----:B------:R-:W-:Y:S01]  /*0060*/  IADD3 R0, R0, c[0x0][0x17c], RZ ;  /* 0x00005f0000007a10 */ /* 0x000fe20007ffe0ff */
[----:B------:R-:W1:Y:S01]  /*0070*/  S2R R23, SR_TID.X ;  /* 0x0000000000177919 */ /* 0x000e620000002100 */
[----:B------:R-:W-:Y:S01]  /*0080*/  CS2R R16, SRZ ;  /* 0x0000000000107805 */ /* 0x000fe2000001ff00 */
[----:B------:R-:W-:Y:S01]  /*0090*/  CS2R R18, SRZ ;  /* 0x0000000000127805 */ /* 0x000fe2000001ff00 */
[----:B------:R-:W-:Y:S01]  /*00a0*/  SHF.R.S32.HI R3, RZ, 0x1f, R0 ;  /* 0x0000001fff037819 */ /* 0x000fe20000011400 */
[----:B------:R-:W-:Y:S01]  /*00b0*/  CS2R R124, SRZ ;  /* 0x00000000007c7805 */ /* 0x000fe2000001ff00 */
[----:B------:R-:W-:Y:S01]  /*00c0*/  CS2R R126, SRZ ;  /* 0x00000000007e7805 */ /* 0x000fe2000001ff00 */
[----:B------:R-:W-:Y:S01]  /*00d0*/  CS2R R12, SRZ ;  /* 0x00000000000c7805 */ /* 0x000fe2000001ff00 */
[----:B------:R-:W-:Y:S01]  /*00e0*/  LEA.HI R3, R3, R0, RZ, 0x5 ;  /* 0x0000000003037211 */ /* 0x000fe200078f28ff */
[----:B------:R-:W-:-:S03]  /*00f0*/  CS2R R14, SRZ ;  /* 0x00000000000e7805 */ /* 0x000fc6000001ff00 */
[----:B------:R-:W-:-:S05]  /*0100*/  SHF.R.S32.HI R3, RZ, 0x5, R3 ;  /* 0x00000005ff037819 */ /* 0x000fca0000011403 */
[----:B------:R-:W-:Y:S01]  /*0110*/  IMAD.SHL.U32 R4, R3, 0x8, RZ ;  /* 0x0000000803047824 */ /* 0x000fe200078e00ff */
[----:B0-----:R-:W-:-:S04]  /*0120*/  IABS R8, R5 ;  /* 0x0000000500087213 */ /* 0x001fc80000000000 */
[-C--:B------:R-:W-:Y:S02]  /*0130*/  IABS R7, R4.reuse ;  /* 0x0000000400077213 */ /* 0x080fe40000000000 */
[----:B------:R-:W-:Y:S02]  /*0140*/  IABS R10, R4 ;  /* 0x00000004000a7213 */ /* 0x000fe40000000000 */
[----:B------:R-:W0:Y:S01]  /*0150*/  I2F.RP R0, R7 ;  /* 0x0000000700007306 */ /* 0x000e220000209400 */
[----:B-1----:R-:W-:-:S07]  /*0160*/  LOP3.LUT R222, R23, 0x3f, RZ, 0xc0, !PT ;  /* 0x0000003f17de7812 */ /* 0x002fce00078ec0ff */
[----:B0-----:R-:W0:Y:S02]  /*0170*/  MUFU.RCP R0, R0 ;  /* 0x0000000000007308 */ /* 0x001e240000001000 */
[----:B0-----:R-:W-:Y:S01]  /*0180*/  IADD3 R2, R0, 0xffffffe, RZ ;  /* 0x0ffffffe00027810 */ /* 0x001fe20007ffe0ff */
[----:B------:R-:W-:-:S05]  /*0190*/  IMAD.MOV R0, RZ, RZ, -R10 ;  /* 0x000000ffff007224 */ /* 0x000fca00078e0a0a */
[----:B------:R0:W1:Y:S02]  /*01a0*/  F2I.FTZ.U32.TRUNC.NTZ R3, R2 ;  /* 0x0000000200037305 */ /* 0x000064000021f000 */
[----:B0-----:R-:W-:Y:S02]  /*01b0*/  IMAD.MOV.U32 R2, RZ, RZ, RZ ;  /* 0x000000ffff027224 */ /* 0x001fe400078e00ff */
[----:B-1----:R-:W-:-:S04]  /*01c0*/  IMAD.MOV R6, RZ, RZ, -R3 ;  /* 0x000000ffff067224 */ /* 0x002fc800078e0a03 */
[----:B------:R-:W-:Y:S02]  /*01d0*/  IMAD R9, R6, R7, RZ ;  /* 0x0000000706097224 */ /* 0x000fe400078e02ff */
[----:B------:R-:W-:Y:S02]  /*01e0*/  IMAD.MOV.U32 R6, RZ, RZ, R8 ;  /* 0x000000ffff067224 */ /* 0x000fe400078e0008 */
[----:B------:R-:W-:-:S06]  /*01f0*/  IMAD.HI.U32 R3, R3, R9, R2 ;  /* 0x0000000903037227 */ /* 0x000fcc00078e0002 */
[----:B------:R-:W-:-:S04]  /*0200*/  IMAD.HI.U32 R3, R3, R6, RZ ;  /* 0x0000000603037227 */ /* 0x000fc800078e00ff */
[----:B------:R-:W-:-:S05]  /*0210*/  IMAD R0, R3, R0, R6 ;  /* 0x0000000003007224 */ /* 0x000fca00078e0206 */
[----:B------:R-:W-:-:S13]  /*0220*/  ISETP.GT.U32.AND P1, PT, R7, R0, PT ;  /* 0x000000000700720c */ /* 0x000fda0003f24070 */
[----:B------:R-:W-:Y:S01]  /*0230*/  @!P1 IMAD.IADD R0, R0, 0x1, -R7 ;  /* 0x0000000100009824 */ /* 0x000fe200078e0a07 */
[----:B------:R-:W-:Y:S02]  /*0240*/  @!P1 IADD3 R3, R3, 0x1, RZ ;  /* 0x0000000103039810 */ /* 0x000fe40007ffe0ff */
[----:B------:R-:W-:Y:S02]  /*0250*/  ISETP.NE.AND P1, PT, R4, RZ, PT ;  /* 0x000000ff0400720c */ /* 0x000fe40003f25270 */
[----:B------:R-:W-:Y:S02]  /*0260*/  ISETP.GE.U32.AND P0, PT, R0, R7, PT ;  /* 0x000000070000720c */ /* 0x000fe40003f06070 */
[----:B------:R-:W-:-:S04]  /*0270*/  LOP3.LUT R0, R5, R4, RZ, 0x3c, !PT ;  /* 0x0000000405007212 */ /* 0x000fc800078e3cff */
[----:B------:R-:W-:Y:S01]  /*0280*/  ISETP.GE.AND P2, PT, R0, RZ, PT ;  /* 0x000000ff0000720c */ /* 0x000fe20003f46270 */
[----:B------:R-:W-:-:S05]  /*0290*/  IMAD.MOV.U32 R0, RZ, RZ, c[0x0][0x178] ;  /* 0x00005e00ff007624 */ /* 0x000fca00078e00ff */
[----:B------:R-:W-:Y:S02]  /*02a0*/  IADD3 R0, R0, 0x3f, RZ ;  /* 0x0000003f00007810 */ /* 0x000fe40007ffe0ff */
[----:B------:R-:W-:-:S05]  /*02b0*/  @P0 IADD3 R3, R3, 0x1, RZ ;  /* 0x0000000103030810 */ /* 0x000fca0007ffe0ff */
[----:B------:R-:W-:Y:S01]  /*02c0*/  IMAD.MOV.U32 R2, RZ, RZ, R3 ;  /* 0x000000ffff027224 */ /* 0x000fe200078e0003 */
[----:B------:R-:W-:-:S03]  /*02d0*/  SHF.R.S32.HI R3, RZ, 0x1f, R0 ;  /* 0x0000001fff037819 */ /* 0x000fc60000011400 */
[----:B------:R-:W-:Y:S01]  /*02e0*/  @!P2 IMAD.MOV R2, RZ, RZ, -R2 ;  /* 0x000000ffff02a224 */ /* 0x000fe200078e0a02 */
[----:B------:R-:W-:Y:S02]  /*02f0*/  @!P1 LOP3.LUT R2, RZ, R4, RZ, 0x33, !PT ;  /* 0x00000004ff029212 */ /* 0x000fe400078e33ff */
[----:B------:R-:W-:-:S03]  /*0300*/  LEA.HI R3, R3, R0, RZ, 0x6 ;  /* 0x0000000003037211 */ /* 0x000fc600078f30ff */
[----:B------:R-:W-:Y:S02]  /*0310*/  IMAD.SHL.U32 R6, R2, 0x8, RZ ;  /* 0x0000000802067824 */ /* 0x000fe400078e00ff */
[----:B------:R-:W-:-:S03]  /*0320*/  IMAD.MOV R2, RZ, RZ, -R2 ;  /* 0x000000ffff027224 */ /* 0x000fc600078e0a02 */
[----:B------:R-:W-:Y:S01]  /*0330*/  LEA.HI.SX32 R3, R3, -R6, 0x1a ;  /* 0x8000000603037211 */ /* 0x000fe200078fd2ff */
[----:B------:R-:W-:-:S03]  /*0340*/  IMAD R4, R4, R2, R5 ;  /* 0x0000000204047224 */ /* 0x000fc600078e0205 */
[----:B------:R-:W-:Y:S02]  /*0350*/  IMNMX R11, R3, 0x8, PT ;  /* 0x00000008030b7817 */ /* 0x000fe40003800200 */
[----:B------:R-:W-:Y:S02]  /*0360*/  IABS R9, R4 ;  /* 0x0000000400097213 */ /* 0x000fe40000000000 */
[----:B------:R-:W-:-:S04]  /*0370*/  IABS R7, R11 ;  /* 0x0000000b00077213 */ /* 0x000fc80000000000 */
[----:B------:R-:W0:Y:S08]  /*0380*/  I2F.RP R0, R7 ;  /* 0x0000000700007306 */ /* 0x000e300000209400 */
[----:B0-----:R-:W0:Y:S02]  /*0390*/  MUFU.RCP R0, R0 ;  /* 0x0000000000007308 */ /* 0x001e240000001000 */
[----:B0-----:R-:W-:-:S06]  /*03a0*/  IADD3 R3, R0, 0xffffffe, RZ ;  /* 0x0ffffffe00037810 */ /* 0x001fcc0007ffe0ff */
[----:B------:R-:W0:Y:S02]  /*03b0*/  F2I.FTZ.U32.TRUNC.NTZ R3, R3 ;  /* 0x0000000300037305 */ /* 0x000e24000021f000 */
[----:B0-----:R-:W-:-:S04]  /*03c0*/  IMAD.MOV R8, RZ, RZ, -R3 ;  /* 0x000000ffff087224 */ /* 0x001fc800078e0a03 */
[----:B------:R-:W-:Y:S01]  /*03d0*/  IMAD.MOV.U32 R2, RZ, RZ, R8 ;  /* 0x000000ffff027224 */ /* 0x000fe200078e0008 */
[----:B------:R-:W-:-:S03]  /*03e0*/  IABS R8, R11 ;  /* 0x0000000b00087213 */ /* 0x000fc60000000000 */
[----:B------:R-:W-:Y:S02]  /*03f0*/  IMAD R5, R2, R7, RZ ;  /* 0x0000000702057224 */ /* 0x000fe400078e02ff */
[----:B------:R-:W-:Y:S02]  /*0400*/  IMAD.MOV.U32 R2, RZ, RZ, RZ ;  /* 0x000000ffff027224 */ /* 0x000fe400078e00ff */
[----:B------:R-:W-:Y:S02]  /*0410*/  IMAD.MOV R0, RZ, RZ, -R8 ;  /* 0x000000ffff007224 */ /* 0x000fe400078e0a08 */
[----:B------:R-:W-:-:S04]  /*0420*/  IMAD.HI.U32 R2, R3, R5, R2 ;  /* 0x0000000503027227 */ /* 0x000fc800078e0002 */
[----:B------:R-:W-:Y:S02]  /*0430*/  IMAD.MOV.U32 R8, RZ, RZ, c[0x0][0x180] ;  /* 0x00006000ff087624 */ /* 0x000fe400078e00ff */
[----:B------:R-:W-:-:S03]  /*0440*/  IMAD.HI.U32 R2, R2, R9, RZ ;  /* 0x0000000902027227 */ /* 0x000fc600078e00ff */
[----:B------:R-:W-:Y:S01]  /*0450*/  IADD3 R8, R8, 0x3f, RZ ;  /* 0x0000003f08087810 */ /* 0x000fe20007ffe0ff */
[----:B------:R-:W-:-:S05]  /*0460*/  IMAD R0, R2, R0, R9 ;  /* 0x0000000002007224 */ /* 0x000fca00078e0209 */
[----:B------:R-:W-:-:S13]  /*0470*/  ISETP.GT.U32.AND P1, PT, R7, R0, PT ;  /* 0x000000000700720c */ /* 0x000fda0003f24070 */
[----:B------:R-:W-:Y:S01]  /*0480*/  @!P1 IMAD.IADD R0, R0, 0x1, -R7 ;  /* 0x0000000100009824 */ /* 0x000fe200078e0a07 */
[----:B------:R-:W-:Y:S02]  /*0490*/  @!P1 IADD3 R2, R2, 0x1, RZ ;  /* 0x0000000102029810 */ /* 0x000fe40007ffe0ff */
[----:B------:R-:W-:Y:S02]  /*04a0*/  ISETP.NE.AND P1, PT, R11, RZ, PT ;  /* 0x000000ff0b00720c */ /* 0x000fe40003f25270 */
[----:B------:R-:W-:Y:S02]  /*04b0*/  ISETP.GE.U32.AND P0, PT, R0, R7, PT ;  /* 0x000000070000720c */ /* 0x000fe40003f06070 */
[----:B------:R-:W-:-:S04]  /*04c0*/  LOP3.LUT R0, R4, R11, RZ, 0x3c, !PT ;  /* 0x0000000b04007212 */ /* 0x000fc800078e3cff */
[----:B------:R-:W-:-:S07]  /*04d0*/  ISETP.GE.AND P2, PT, R0, RZ, PT ;  /* 0x000000ff0000720c */ /* 0x000fce0003f46270 */
[----:B------:R-:W-:Y:S02]  /*04e0*/  @P0 IADD3 R2, R2, 0x1, RZ ;  /* 0x0000000102020810 */ /* 0x000fe40007ffe0ff */
[----:B------:R-:W-:-:S04]  /*04f0*/  ISETP.GE.AND P0, PT, R8, 0x40, PT ;  /* 0x000000400800780c */ /* 0x000fc80003f06270 */
[----:B------:R-:W-:Y:S01]  /*0500*/  @!P2 IMAD.MOV R2, RZ, RZ, -R2 ;  /* 0x000000ffff02a224 */ /* 0x000fe200078e0a02 */
[----:B------:R-:W-:-:S05]  /*0510*/  @!P1 LOP3.LUT R2, RZ, R11, RZ, 0x33, !PT ;  /* 0x0000000bff029212 */ /* 0x000fca00078e33ff */
[----:B------:R-:W-:-:S04]  /*0520*/  IMAD.MOV R0, RZ, RZ, -R2 ;  /* 0x000000ffff007224 */ /* 0x000fc800078e0a02 */
[----:B------:R-:W-:-:S04]  /*0530*/  IMAD R0, R11, R0, R4 ;  /* 0x000000000b007224 */ /* 0x000fc800078e0204 */
[----:B------:R-:W-:Y:S02]  /*0540*/  IMAD.IADD R3, R6, 0x1, R0 ;  /* 0x0000000106037824 */ /* 0x000fe400078e0200 */
[----:B------:R-:W-:Y:S02]  /*0550*/  IMAD.SHL.U32 R0, R2, 0x20, RZ ;  /* 0x0000002002007824 */ /* 0x000fe400078e00ff */
[----:B------:R-:W-:-:S03]  /*0560*/  IMAD R2, R3, 0x40, R222 ;  /* 0x0000004003027824 */ /* 0x000fc600078e02de */
[C---:B------:R-:W-:Y:S02]  /*0570*/  IADD3 R219, R0.reuse, 0x1, RZ ;  /* 0x0000000100db7810 */ /* 0x040fe40007ffe0ff */
[C---:B------:R-:W-:Y:S02]  /*0580*/  IADD3 R218, R0.reuse, 0x2, RZ ;  /* 0x0000000200da7810 */ /* 0x040fe40007ffe0ff */
[C---:B------:R-:W-:Y:S02]  /*0590*/  IADD3 R217, R0.reuse, 0x3, RZ ;  /* 0x0000000300d97810 */ /* 0x040fe40007ffe0ff */
[C---:B------:R-:W-:Y:S02]  /*05a0*/  IADD3 R216, R0.reuse, 0x4, RZ ;  /* 0x0000000400d87810 */ /* 0x040fe40007ffe0ff */
[C---:B------:R-:W-:Y:S02]  /*05b0*/  IADD3 R215, R0.reuse, 0x5, RZ ;  /* 0x0000000500d77810 */ /* 0x040fe40007ffe0ff */
[----:B------:R-:W-:-:S02]  /*05c0*/  IADD3 R214, R0, 0x6, RZ ;  /* 0x0000000600d67810 */ /* 0x000fc40007ffe0ff */
        /* <DEDUP_REMOVED lines=24> */
[----:B------:R-:W-:Y:S01]  /*0750*/  IADD3 R189, R0, 0x1f, RZ ;  /* 0x0000001f00bd7810 */ /* 0x000fe20007ffe0ff */
[----:B------:R-:W-:Y:S05]  /*0760*/  @!P0 BRA `(.L_x_0) ;  /* 0x000051a000008947 */ /* 0x000fea0003800000 */
[----:B------:R-:W-:Y:S01]  /*0770*/  IABS R21, c[0x0][0x17c] ;  /* 0x00005f0000157a13 */ /* 0x000fe20000000000 */
[----:B------:R-:W-:Y:S01]  /*0780*/  IMAD.MOV.U32 R224, RZ, RZ, c[0x0][0x188] ;  /* 0x00006200ffe07624 */ /* 0x000fe200078e00ff */
[----:B------:R-:W-:Y:S01]  /*0790*/  IABS R48, c[0x0][0x178] ;  /* 0x00005e0000307a13 */ /* 0x000fe20000000000 */
[----:B------:R-:W-:Y:S01]  /*07a0*/  CS2R R104, SRZ ;  /* 0x0000000000687805 */ /* 0x000fe2000001ff00 */
[----:B------:R-:W0:Y:S01]  /*07b0*/  I2F.RP R9, R21 ;  /* 0x0000001500097306 */ /* 0x000e220000209400 */
[----:B------:R-:W-:Y:S01]  /*07c0*/  IABS R14, R191 ;  /* 0x000000bf000e7213 */ /* 0x000fe20000000000 */
[C---:B------:R-:W-:Y:S01]  /*07d0*/  IMAD.SHL.U32 R223, R224.reuse, 0x40, RZ ;  /* 0x00000040e0df7824 */ /* 0x040fe200078e00ff */
[----:B------:R-:W-:Y:S01]  /*07e0*/  IABS R12, R190 ;  /* 0x000000be000c7213 */ /* 0x000fe20000000000 */
[C---:B------:R-:W-:Y:S01]  /*07f0*/  IMAD R252, R224.reuse, 0x1e, RZ ;  /* 0x0000001ee0fc7824 */ /* 0x040fe200078e02ff */
[----:B------:R-:W-:Y:S01]  /*0800*/  IABS R16, R193 ;  /* 0x000000c100107213 */ /* 0x000fe20000000000 */
[C---:B------:R-:W-:Y:S01]  /*0810*/  IMAD R251, R224.reuse, 0x1d, RZ ;  /* 0x0000001de0fb7824 */ /* 0x040fe200078e02ff */
[----:B------:R-:W-:Y:S01]  /*0820*/  IABS R18, R195 ;  /* 0x000000c300127213 */ /* 0x000fe20000000000 */
[----:B------:R-:W1:Y:S01]  /*0830*/  I2F.RP R3, R48 ;  /* 0x0000003000037306 */ /* 0x000e620000209400 */
[----:B------:R-:W-:Y:S01]  /*0840*/  IABS R20, R196 ;  /* 0x000000c400147213 */ /* 0x000fe20000000000 */
[C---:B------:R-:W-:Y:S01]  /*0850*/  IMAD R250, R224.reuse, 0x1c, RZ ;  /* 0x0000001ce0fa7824 */ /* 0x040fe200078e02ff */
[----:B------:R-:W-:Y:S01]  /*0860*/  IABS R22, R197 ;  /* 0x000000c500167213 */ /* 0x000fe20000000000 */
[C---:B------:R-:W-:Y:S01]  /*0870*/  IMAD R249, R224.reuse, 0x1b, RZ ;  /* 0x0000001be0f97824 */ /* 0x040fe200078e02ff */
[----:B------:R-:W-:Y:S01]  /*0880*/  IABS R24, R198 ;  /* 0x000000c600187213 */ /* 0x000fe20000000000 */
[C---:B------:R-:W-:Y:S01]  /*0890*/  IMAD R248, R224.reuse, 0x1a, RZ ;  /* 0x0000001ae0f87824 */ /* 0x040fe200078e02ff */
[----:B------:R-:W-:Y:S01]  /*08a0*/  IABS R26, R199 ;  /* 0x000000c7001a7213 */ /* 0x000fe20000000000 */
[----:B0-----:R-:W0:Y:S01]  /*08b0*/  MUFU.RCP R9, R9 ;  /* 0x0000000900097308 */ /* 0x001e220000001000 */
[----:B------:R-:W-:Y:S01]  /*08c0*/  IABS R28, R200 ;  /* 0x000000c8001c7213 */ /* 0x000fe20000000000 */
[C---:B------:R-:W-:Y:S01]  /*08d0*/  IMAD R247, R224.reuse, 0x19, RZ ;  /* 0x00000019e0f77824 */ /* 0x040fe200078e02ff */
[----:B------:R-:W-:Y:S01]  /*08e0*/  IABS R30, R201 ;  /* 0x000000c9001e7213 */ /* 0x000fe20000000000 */
[C---:B------:R-:W-:Y:S01]  /*08f0*/  IMAD R246, R224.reuse, 0x18, RZ ;  /* 0x00000018e0f67824 */ /* 0x040fe200078e02ff */
[----:B------:R-:W-:Y:S01]  /*0900*/  IABS R17, R202 ;  /* 0x000000ca00117213 */ /* 0x000fe20000000000 */
[C---:B------:R-:W-:Y:S01]  /*0910*/  IMAD R245, R224.reuse, 0x17, RZ ;  /* 0x00000017e0f57824 */ /* 0x040fe200078e02ff */
[----:B------:R-:W-:Y:S01]  /*0920*/  IABS R19, R203 ;  /* 0x000000cb00137213 */ /* 0x000fe20000000000 */
[----:B-1----:R-:W1:Y:S01]  /*0930*/  MUFU.RCP R3, R3 ;  /* 0x0000000300037308 */ /* 0x002e620000001000 */
[----:B------:R-:W-:Y:S01]  /*0940*/  IABS R32, R205 ;  /* 0x000000cd00207213 */ /* 0x000fe20000000000 */
[C---:B------:R-:W-:Y:S01]  /*0950*/  IMAD R244, R224.reuse, 0x16, RZ ;  /* 0x00000016e0f47824 */ /* 0x040fe200078e02ff */
[----:B------:R-:W-:Y:S01]  /*0960*/  IABS R34, R206 ;  /* 0x000000ce00227213 */ /* 0x000fe20000000000 */
[C---:B------:R-:W-:Y:S01]  /*0970*/  IMAD R243, R224.reuse, 0x15, RZ ;  /* 0x00000015e0f37824 */ /* 0x040fe200078e02ff */
[----:B------:R-:W-:Y:S01]  /*0980*/  IABS R36, R207 ;  /* 0x000000cf00247213 */ /* 0x000fe20000000000 */
[C---:B------:R-:W-:Y:S01]  /*0990*/  IMAD R242, R224.reuse, 0x14, RZ ;  /* 0x00000014e0f27824 */ /* 0x040fe200078e02ff */
[----:B------:R-:W-:Y:S01]  /*09a0*/  IABS R38, R210 ;  /* 0x000000d200267213 */ /* 0x000fe20000000000 */
[C---:B------:R-:W-:Y:S01]  /*09b0*/  IMAD R241, R224.reuse, 0x13, RZ ;  /* 0x00000013e0f17824 */ /* 0x040fe200078e02ff */
[----:B0-----:R-:W-:Y:S01]  /*09c0*/  IADD3 R6, R9, 0xffffffe, RZ ;  /* 0x0ffffffe09067810 */ /* 0x001fe20007ffe0ff */
[C---:B------:R-:W-:Y:S01]  /*09d0*/  IMAD R240, R224.reuse, 0x12, RZ ;  /* 0x00000012e0f07824 */ /* 0x040fe200078e02ff */
[----:B------:R-:W-:Y:S01]  /*09e0*/  IABS R40, R211 ;  /* 0x000000d300287213 */ /* 0x000fe20000000000 */
[C---:B------:R-:W-:Y:S01]  /*09f0*/  IMAD R239, R224.reuse, 0x11, RZ ;  /* 0x00000011e0ef7824 */ /* 0x040fe200078e02ff */
[----:B------:R0:W2:Y:S01]  /*0a00*/  F2I.FTZ.U32.TRUNC.NTZ R7, R6 ;  /* 0x0000000600077305 */ /* 0x0000a2000021f000 */
[----:B------:R-:W-:Y:S01]  /*0a10*/  IABS R42, R215 ;  /* 0x000000d7002a7213 */ /* 0x000fe20000000000 */
[C---:B------:R-:W-:Y:S01]  /*0a20*/  IMAD.SHL.U32 R238, R224.reuse, 0x10, RZ ;  /* 0x00000010e0ee7824 */ /* 0x040fe200078e00ff */
[----:B-1----:R-:W-:Y:S01]  /*0a30*/  IADD3 R4, R3, 0xffffffe, RZ ;  /* 0x0ffffffe03047810 */ /* 0x002fe20007ffe0ff */
[C---:B------:R-:W-:Y:S01]  /*0a40*/  IMAD R237, R224.reuse, 0xf, RZ ;  /* 0x0000000fe0ed7824 */ /* 0x040fe200078e02ff */
[----:B------:R-:W-:Y:S01]  /*0a50*/  IABS R44, R216 ;  /* 0x000000d8002c7213 */ /* 0x000fe20000000000 */
[C---:B------:R-:W-:Y:S01]  /*0a60*/  IMAD R236, R224.reuse, 0xe, RZ ;  /* 0x0000000ee0ec7824 */ /* 0x040fe200078e02ff */
[----:B------:R-:W-:Y:S01]  /*0a70*/  IABS R50, R0 ;  /* 0x0000000000327213 */ /* 0x000fe20000000000 */
[----:B------:R1:W3:Y:S01]  /*0a80*/  F2I.FTZ.U32.TRUNC.NTZ R5, R4 ;  /* 0x0000000400057305 */ /* 0x0002e2000021f000 */
[----:B0-----:R-:W-:Y:S01]  /*0a90*/  IMAD.MOV.U32 R6, RZ, RZ, RZ ;  /* 0x000000ffff067224 */ /* 0x001fe200078e00ff */
[----:B------:R-:W-:Y:S01]  /*0aa0*/  IABS R46, R219 ;  /* 0x000000db002e7213 */ /* 0x000fe20000000000 */
[C---:B------:R-:W-:Y:S01]  /*0ab0*/  IMAD R235, R224.reuse, 0xd, RZ ;  /* 0x0000000de0eb7824 */ /* 0x040fe200078e02ff */
[----:B------:R-:W-:Y:S01]  /*0ac0*/  CS2R R106, SRZ ;  /* 0x00000000006a7805 */ /* 0x000fe2000001ff00 */
[C---:B------:R-:W-:Y:S01]  /*0ad0*/  IMAD R234, R224.reuse, 0xc, RZ ;  /* 0x0000000ce0ea7824 */ /* 0x040fe200078e02ff */
[----:B------:R-:W-:Y:S01]  /*0ae0*/  CS2R R108, SRZ ;  /* 0x00000000006c7805 */ /* 0x000fe2000001ff00 */
[----:B------:R-:W-:Y:S01]  /*0af0*/  IMAD R233, R224, 0xb, RZ ;  /* 0x0000000be0e97824 */ /* 0x000fe200078e02ff */
[----:B------:R-:W-:Y:S01]  /*0b00*/  CS2R R110, SRZ ;  /* 0x00000000006e7805 */ /* 0x000fe2000001ff00 */
[----:B--2---:R-:W-:Y:S01]  /*0b10*/  IMAD.MOV R10, RZ, RZ, -R7 ;  /* 0x000000ffff0a7224 */ /* 0x004fe200078e0a07 */
[----:B------:R-:W-:Y:S01]  /*0b20*/  CS2R R112, SRZ ;  /* 0x0000000000707805 */ /* 0x000fe2000001ff00 */
[----:B-1----:R-:W-:Y:S01]  /*0b30*/  IMAD.MOV.U32 R4, RZ, RZ, RZ ;  /* 0x000000ffff047224 */ /* 0x002fe200078e00ff */
[----:B------:R-:W-:Y:S01]  /*0b40*/  CS2R R114, SRZ ;  /* 0x0000000000727805 */ /* 0x000fe2000001ff00 */
[----:B------:R-:W-:Y:S01]  /*0b50*/  IMAD R11, R10, R21, RZ ;  /* 0x000000150a0b7224 */ /* 0x000fe200078e02ff */
[----:B------:R-:W-:Y:S01]  /*0b60*/  IABS R10, R189 ;  /* 0x000000bd000a7213 */ /* 0x000fe20000000000 */
[----:B------:R-:W-:Y:S01]  /*0b70*/  IMAD R232, R224, 0xa, RZ ;  /* 0x0000000ae0e87824 */ /* 0x000fe200078e02ff */
[----:B------:R-:W-:Y:S01]  /*0b80*/  CS2R R116, SRZ ;  /* 0x0000000000747805 */ /* 0x000fe2000001ff00 */
[----:B---3--:R-:W-:Y:S01]  /*0b90*/  IMAD.MOV R9, RZ, RZ, -R5 ;  /* 0x000000ffff097224 */ /* 0x008fe200078e0a05 */
[----:B------:R-:W-:Y:S01]  /*0ba0*/  CS2R R118, SRZ ;  /* 0x0000000000767805 */ /* 0x000fe2000001ff00 */
[----:B------:R-:W-:Y:S01]  /*0bb0*/  IMAD.HI.U32 R7, R7, R11, R6 ;  /* 0x0000000b07077227 */ /* 0x000fe200078e0006 */
[----:B------:R-:W-:Y:S01]  /*0bc0*/  CS2R R120, SRZ ;  /* 0x0000000000787805 */ /* 0x000fe2000001ff00 */
[----:B------:R-:W-:Y:S01]  /*0bd0*/  CS2R R122, SRZ ;  /* 0x00000000007a7805 */ /* 0x000fe2000001ff00 */
[----:B------:R-:W-:Y:S01]  /*0be0*/  CS2R R124, SRZ ;  /* 0x00000000007c7805 */ /* 0x000fe2000001ff00 */
[----:B------:R-:W-:Y:S01]  /*0bf0*/  IMAD R9, R9, R48, RZ ;  /* 0x0000003009097224 */ /* 0x000fe200078e02ff */
[----:B------:R-:W-:Y:S01]  /*0c00*/  CS2R R126, SRZ ;  /* 0x00000000007e7805 */ /* 0x000fe2000001ff00 */
[----:B------:R-:W-:Y:S01]  /*0c10*/  IMAD.HI.U32 R3, R7, R10, RZ ;  /* 0x0000000a07037227 */ /* 0x000fe200078e00ff */
[----:B------:R-:W-:Y:S01]  /*0c20*/  CS2R R148, SRZ ;  /* 0x0000000000947805 */ /* 0x000fe2000001ff00 */
[----:B------:R-:W-:Y:S01]  /*0c30*/  CS2R R150, SRZ ;  /* 0x0000000000967805 */ /* 0x000fe2000001ff00 */
[----:B------:R-:W-:Y:S01]  /*0c40*/  CS2R R72, SRZ ;  /* 0x0000000000487805 */ /* 0x000fe2000001ff00 */
[----:B------:R-:W-:Y:S01]  /*0c50*/  IMAD.HI.U32 R4, R5, R9, R4 ;  /* 0x0000000905047227 */ /* 0x000fe200078e0004 */
[----:B------:R-:W-:Y:S01]  /*0c60*/  IABS R9, R192 ;  /* 0x000000c000097213 */ /* 0x000fe20000000000 */
[----:B------:R-:W-:-:S02]  /*0c70*/  CS2R R74, SRZ ;  /* 0x00000000004a7805 */ /* 0x000fc4000001ff00 */
[----:B------:R-:W-:-:S04]  /*0c80*/  IMAD.HI.U32 R5, R7, R14, RZ ;  /* 0x0000000e07057227 */ /* 0x000fc800078e00ff */
[----:B------:R-:W-:Y:S02]  /*0c90*/  IMAD.MOV R3, RZ, RZ, -R3 ;  /* 0x000000ffff037224 */ /* 0x000fe400078e0a03 */
[----:B------:R-:W-:Y:S02]  /*0ca0*/  IMAD.MOV R11, RZ, RZ, -R5 ;  /* 0x000000ffff0b7224 */ /* 0x000fe400078e0a05 */
[----:B------:R-:W-:-:S04]  /*0cb0*/  IMAD.HI.U32 R6, R7, R12, RZ ;  /* 0x0000000c07067227 */ /* 0x000fc800078e00ff */
[C---:B------:R-:W-:Y:S02]  /*0cc0*/  IMAD R5, R21.reuse, R3, R10 ;  /* 0x0000000315057224 */ /* 0x040fe400078e020a */
[----:B------:R-:W-:Y:S02]  /*0cd0*/  IMAD.MOV.U32 R10, RZ, RZ, R9 ;  /* 0x000000ffff0a7224 */ /* 0x000fe400078e0009 */
[----:B------:R-:W-:Y:S01]  /*0ce0*/  IMAD.MOV R6, RZ, RZ, -R6 ;  /* 0x000000ffff067224 */ /* 0x000fe200078e0a06 */
[C---:B------:R-:W-:Y:S01]  /*0cf0*/  ISETP.GT.U32.AND P1, PT, R21.reuse, R5, PT ;  /* 0x000000051500720c */ /* 0x040fe20003f24070 */
[----:B------:R-:W-:Y:S01]  /*0d00*/  IMAD R11, R21, R11, R14 ;  /* 0x0000000b150b7224 */ /* 0x000fe200078e020e */
[----:B------:R-:W-:Y:S01]  /*0d10*/  IABS R14, R194 ;  /* 0x000000c2000e7213 */ /* 0x000fe20000000000 */
[----:B------:R-:W-:-:S03]  /*0d20*/  IMAD.HI.U32 R3, R7, R10, RZ ;  /* 0x0000000a07037227 */ /* 0x000fc600078e00ff */
[----:B------:R-:W-:Y:S01]  /*0d30*/  ISETP.GT.U32.AND P2, PT, R21, R11, PT ;  /* 0x0000000b1500720c */ /* 0x000fe20003f44070 */
[----:B------:R-:W-:-:S04]  /*0d40*/  IMAD.HI.U32 R9, R7, R16, RZ ;  /* 0x0000001007097227 */ /* 0x000fc800078e00ff */
[C---:B------:R-:W-:Y:S02]  /*0d50*/  IMAD R6, R21.reuse, R6, R12 ;  /* 0x0000000615067224 */ /* 0x040fe400078e020c */
[----:B------:R-:W-:Y:S02]  /*0d60*/  IMAD.MOV R12, RZ, RZ, -R3 ;  /* 0x000000ffff0c7224 */ /* 0x000fe400078e0a03 */
[----:B------:R-:W-:Y:S01]  /*0d70*/  IMAD.MOV R13, RZ, RZ, -R9 ;  /* 0x000000ffff0d7224 */ /* 0x000fe200078e0a09 */
[----:B------:R-:W-:Y:S01]  /*0d80*/  ISETP.GT.U32.AND P5, PT, R21, R6, PT ;  /* 0x000000061500720c */ /* 0x000fe20003fa4070 */
[----:B------:R-:W-:-:S04]  /*0d90*/  IMAD.HI.U32 R3, R7, R14, RZ ;  /* 0x0000000e07037227 */ /* 0x000fc800078e00ff */
[----:B------:R-:W-:-:S04]  /*0da0*/  IMAD.HI.U32 R9, R7, R18, RZ ;  /* 0x0000001207097227 */ /* 0x000fc800078e00ff */
[----:B------:R-:W-:Y:S02]  /*0db0*/  IMAD R12, R21, R12, R10 ;  /* 0x0000000c150c7224 */ /* 0x000fe400078e020a */
[----:B------:R-:W-:Y:S02]  /*0dc0*/  IMAD.MOV R3, RZ, RZ, -R3 ;  /* 0x000000ffff037224 */ /* 0x000fe400078e0a03 */
[----:B------:R-:W-:Y:S01]  /*0dd0*/  IMAD.HI.U32 R10, R7, R20, RZ ;  /* 0x00000014070a7227 */ /* 0x000fe200078e00ff */
[----:B------:R-:W-:-:S03]  /*0de0*/  ISETP.GT.U32.AND P3, PT, R21, R12, PT ;  /* 0x0000000c1500720c */ /* 0x000fc60003f64070 */
[----:B------:R-:W-:Y:S02]  /*0df0*/  IMAD.MOV R9, RZ, RZ, -R9 ;  /* 0x000000ffff097224 */ /* 0x000fe400078e0a09 */
[C---:B------:R-:W-:Y:S02]  /*0e00*/  IMAD R14, R21.reuse, R3, R14 ;  /* 0x00000003150e7224 */ /* 0x040fe400078e020e */
[----:B------:R-:W-:Y:S02]  /*0e10*/  IMAD.MOV R10, RZ, RZ, -R10 ;  /* 0x000000ffff0a7224 */ /* 0x000fe400078e0a0a */
[C---:B------:R-:W-:Y:S01]  /*0e20*/  IMAD R15, R21.reuse, R9, R18 ;  /* 0x00000009150f7224 */ /* 0x040fe200078e0212 */
[----:B------:R-:W-:Y:S01]  /*0e30*/  ISETP.GT.U32.AND P0, PT, R21, R14, PT ;  /* 0x0000000e1500720c */ /* 0x000fe20003f04070 */
[----:B------:R-:W-:-:S04]  /*0e40*/  IMAD.HI.U32 R3, R7, R22, RZ ;  /* 0x0000001607037227 */ /* 0x000fc800078e00ff */
[----:B------:R-:W-:-:S04]  /*0e50*/  IMAD.HI.U32 R9, R7, R24, RZ ;  /* 0x0000001807097227 */ /* 0x000fc800078e00ff */
[C---:B------:R-:W-:Y:S02]  /*0e60*/  IMAD R13, R21.reuse, R13, R16 ;  /* 0x0000000d150d7224 */ /* 0x040fe400078e0210 */
[C---:B------:R-:W-:Y:S02]  /*0e70*/  IMAD R16, R21.reuse, R10, R20 ;  /* 0x0000000a15107224 */ /* 0x040fe400078e0214 */
[----:B------:R-:W-:Y:S01]  /*0e80*/  IMAD.MOV R18, RZ, RZ, -R3 ;  /* 0x000000ffff127224 */ /* 0x000fe200078e0a03 */
[----:B------:R-:W-:Y:S01]  /*0e90*/  ISETP.GT.U32.AND P4, PT, R21, R13, PT ;  /* 0x0000000d1500720c */ /* 0x000fe20003f84070 */
[----:B------:R-:W-:Y:S02]  /*0ea0*/  IMAD.MOV R20, RZ, RZ, -R9 ;  /* 0x000000ffff147224 */ /* 0x000fe400078e0a09 */
[----:B------:R-:W-:-:S04]  /*0eb0*/  IMAD.HI.U32 R3, R7, R26, RZ ;  /* 0x0000001a07037227 */ /* 0x000fc800078e00ff */
[----:B------:R-:W-:-:S04]  /*0ec0*/  IMAD.HI.U32 R9, R7, R28, RZ ;  /* 0x0000001c07097227 */ /* 0x000fc800078e00ff */
[----:B------:R-:W-:Y:S02]  /*0ed0*/  IMAD.MOV R3, RZ, RZ, -R3 ;  /* 0x000000ffff037224 */ /* 0x000fe400078e0a03 */
[----:B------:R-:W-:Y:S02]  /*0ee0*/  IMAD.MOV R9, RZ, RZ, -R9 ;  /* 0x000000ffff097224 */ /* 0x000fe400078e0a09 */
[----:B------:R-:W-:Y:S02]  /*0ef0*/  IMAD R18, R21, R18, R22 ;  /* 0x0000001215127224 */ /* 0x000fe400078e0216 */
[----:B------:R-:W-:-:S04]  /*0f00*/  IMAD.HI.U32 R10, R7, R30, RZ ;  /* 0x0000001e070a7227 */ /* 0x000fc800078e00ff */
[C---:B------:R-:W-:Y:S02]  /*0f10*/  IMAD R20, R21.reuse, R20, R24 ;  /* 0x0000001415147224 */ /* 0x040fe400078e0218 */
[C---:B------:R-:W-:Y:S02]  /*0f20*/  IMAD R22, R21.reuse, R3, R26 ;  /* 0x0000000315167224 */ /* 0x040fe400078e021a */
[----:B------:R-:W-:Y:S01]  /*0f30*/  IMAD.MOV.U32 R26, RZ, RZ, R17 ;  /* 0x000000ffff1a7224 */ /* 0x000fe200078e0011 */
[----:B------:R-:W-:Y:S01]  /*0f40*/  IABS R17, R208 ;  /* 0x000000d000117213 */ /* 0x000fe20000000000 */
[----:B------:R-:W-:Y:S02]  /*0f50*/  IMAD R24, R21, R9, R28 ;  /* 0x0000000915187224 */ /* 0x000fe400078e021c */
[----:B------:R-:W-:Y:S02]  /*0f60*/  IMAD.MOV.U32 R28, RZ, RZ, R19 ;  /* 0x000000ffff1c7224 */ /* 0x000fe400078e0013 */
[----:B------:R-:W-:-:S02]  /*0f70*/  IMAD.MOV R10, RZ, RZ, -R10 ;  /* 0x000000ffff0a7224 */ /* 0x000fc400078e0a0a */
[----:B------:R-:W-:-:S04]  /*0f80*/  IMAD.HI.U32 R3, R7, R26, RZ ;  /* 0x0000001a07037227 */ /* 0x000fc800078e00ff */
[----:B------:R-:W-:-:S04]  /*0f90*/  IMAD.HI.U32 R9, R7, R28, RZ ;  /* 0x0000001c07097227 */ /* 0x000fc800078e00ff */
[----:B------:R-:W-:Y:S01]  /*0fa0*/  IMAD R25, R21, R10, R30 ;  /* 0x0000000a15197224 */ /* 0x000fe200078e021e */
[----:B------:R-:W-:Y:S01]  /*0fb0*/  IABS R30, R204 ;  /* 0x000000cc001e7213 */ /* 0x000fe20000000000 */
[----:B------:R-:W-:Y:S02]  /*0fc0*/  IMAD.MOV R10, RZ, RZ, -R3 ;  /* 0x000000ffff0a7224 */ /* 0x000fe400078e0a03 */
[----:B------:R-:W-:Y:S02]  /*0fd0*/  IMAD.MOV R27, RZ, RZ, -R9 ;  /* 0x000000ffff1b7224 */ /* 0x000fe400078e0a09 */
[----:B------:R-:W-:-:S04]  /*0fe0*/  IMAD.HI.U32 R9, R7, R32, RZ ;  /* 0x0000002007097227 */ /* 0x000fc800078e00ff */
[----:B------:R-:W-:-:S04]  /*0ff0*/  IMAD.HI.U32 R3, R7, R30, RZ ;  /* 0x0000001e07037227 */ /* 0x000fc800078e00ff */
[----:B------:R-:W-:Y:S02]  /*1000*/  IMAD R26, R21, R10, R26 ;  /* 0x0000000a151a7224 */ /* 0x000fe400078e021a */
[----:B------:R-:W-:-:S04]  /*1010*/  IMAD.HI.U32 R10, R7, R34, RZ ;  /* 0x00000022070a7227 */ /* 0x000fc800078e00ff */
[----:B------:R-:W-:Y:S02]  /*1020*/  IMAD.MOV R9, RZ, RZ, -R9 ;  /* 0x000000ffff097224 */ /* 0x000fe400078e0a09 */
[----:B------:R-:W-:Y:S02]  /*1030*/  IMAD.MOV R3, RZ, RZ, -R3 ;  /* 0x000000ffff037224 */ /* 0x000fe400078e0a03 */
[----:B------:R-:W-:Y:S02]  /*1040*/  IMAD.MOV R10, RZ, RZ, -R10 ;  /* 0x000000ffff0a7224 */ /* 0x000fe400078e0a0a */
[C---:B------:R-:W-:Y:S02]  /*1050*/  IMAD R29, R21.reuse, R9, R32 ;  /* 0x00000009151d7224 */ /* 0x040fe400078e0220 */
[C---:B------:R-:W-:Y:S02]  /*1060*/  IMAD R27, R21.reuse, R27, R28 ;  /* 0x0000001b151b7224 */ /* 0x040fe400078e021c */
[----:B------:R-:W-:Y:S01]  /*1070*/  IMAD.MOV.U32 R32, RZ, RZ, R17 ;  /* 0x000000ffff207224 */ /* 0x000fe200078e0011 */
[----:B------:R-:W-:Y:S01]  /*1080*/  IABS R17, R213 ;  /* 0x000000d500117213 */ /* 0x000fe20000000000 */
[----:B------:R-:W-:-:S02]  /*1090*/  IMAD R28, R21, R3, R30 ;  /* 0x00000003151c7224 */ /* 0x000fc400078e021e */
[----:B------:R-:W-:Y:S01]  /*10a0*/  IMAD R30, R21, R10, R34 ;  /* 0x0000000a151e7224 */ /* 0x000fe200078e0222 */
[----:B------:R-:W-:Y:S01]  /*10b0*/  IABS R34, R209 ;  /* 0x000000d100227213 */ /* 0x000fe20000000000 */
[----:B------:R-:W-:-:S04]  /*10c0*/  IMAD.HI.U32 R3, R7, R36, RZ ;  /* 0x0000002407037227 */ /* 0x000fc800078e00ff */
[----:B------:R-:W-:-:S04]  /*10d0*/  IMAD.HI.U32 R9, R7, R32, RZ ;  /* 0x0000002007097227 */ /* 0x000fc800078e00ff */
[----:B------:R-:W-:Y:S02]  /*10e0*/  IMAD.MOV R31, RZ, RZ, -R3 ;  /* 0x000000ffff1f7224 */ /* 0x000fe400078e0a03 */
[----:B------:R-:W-:Y:S02]  /*10f0*/  IMAD.MOV R10, RZ, RZ, -R9 ;  /* 0x000000ffff0a7224 */ /* 0x000fe400078e0a09 */
[----:B------:R-:W-:-:S04]  /*1100*/  IMAD.HI.U32 R3, R7, R34, RZ ;  /* 0x0000002207037227 */ /* 0x000fc800078e00ff */
[----:B------:R-:W-:-:S04]  /*1110*/  IMAD.HI.U32 R9, R7, R38, RZ ;  /* 0x0000002607097227 */ /* 0x000fc800078e00ff */
[----:B------:R-:W-:Y:S02]  /*1120*/  IMAD.MOV R3, RZ, RZ, -R3 ;  /* 0x000000ffff037224 */ /* 0x000fe400078e0a03 */
[----:B------:R-:W-:Y:S02]  /*1130*/  IMAD.MOV R9, RZ, RZ, -R9 ;  /* 0x000000ffff097224 */ /* 0x000fe400078e0a09 */
[C---:B------:R-:W-:Y:S02]  /*1140*/  IMAD R32, R21.reuse, R10, R32 ;  /* 0x0000000a15207224 */ /* 0x040fe400078e0220 */
[----:B------:R-:W-:Y:S01]  /*1150*/  IMAD R31, R21, R31, R36 ;  /* 0x0000001f151f7224 */ /* 0x000fe200078e0224 */
[----:B------:R-:W-:Y:S01]  /*1160*/  IABS R36, R212 ;  /* 0x000000d400247213 */ /* 0x000fe20000000000 */
[----:B------:R-:W-:-:S04]  /*1170*/  IMAD.HI.U32 R10, R7, R40, RZ ;  /* 0x00000028070a7227 */ /* 0x000fc800078e00ff */
[C---:B------:R-:W-:Y:S02]  /*1180*/  IMAD R33, R21.reuse, R3, R34 ;  /* 0x0000000315217224 */ /* 0x040fe400078e0222 */
[----:B------:R-:W-:Y:S02]  /*1190*/  IMAD R34, R21, R9, R38 ;  /* 0x0000000915227224 */ /* 0x000fe400078e0226 */
[----:B------:R-:W-:Y:S01]  /*11a0*/  IMAD.MOV.U32 R38, RZ, RZ, R17 ;  /* 0x000000ffff267224 */ /* 0x000fe200078e0011 */
[----:B------:R-:W-:Y:S01]  /*11b0*/  IABS R17, R217 ;  /* 0x000000d900117213 */ /* 0x000fe20000000000 */
[----:B------:R-:W-:Y:S02]  /*11c0*/  IMAD.MOV R10, RZ, RZ, -R10 ;  /* 0x000000ffff0a7224 */ /* 0x000fe400078e0a0a */
        /* <DEDUP_REMOVED lines=13> */
[----:B------:R-:W-:Y:S02]  /*12a0*/  IMAD R39, R21, R9, R42 ;  /* 0x0000000915277224 */ /* 0x000fe400078e022a */
[----:B------:R-:W-:-:S04]  /*12b0*/  IMAD.HI.U32 R9, R7, R50, RZ ;  /* 0x0000003207097227 */ /* 0x000fc800078e00ff */
[C---:B------:R-:W-:Y:S02]  /*12c0*/  IMAD R37, R21.reuse, R37, R38 ;  /* 0x0000002515257224 */ /* 0x040fe400078e0226 */
[C---:B------:R-:W-:Y:S02]  /*12d0*/  IMAD R38, R21.reuse, R3, R40 ;  /* 0x0000000315267224 */ /* 0x040fe400078e0228 */
[----:B------:R-:W-:Y:S01]  /*12e0*/  IMAD R40, R21, R10, R44 ;  /* 0x0000000a15287224 */ /* 0x000fe200078e022c */
[----:B------:R-:W-:Y:S01]  /*12f0*/  IABS R10, R218 ;  /* 0x000000da000a7213 */ /* 0x000fe20000000000 */
[----:B------:R-:W-:Y:S02]  /*1300*/  IMAD.MOV R44, RZ, RZ, -R9 ;  /* 0x000000ffff2c7224 */ /* 0x000fe400078e0a09 */
[----:B------:R-:W-:Y:S02]  /*1310*/  @!P1 IMAD.IADD R5, R5, 0x1, -R21 ;  /* 0x0000000105059824 */ /* 0x000fe400078e0a15 */
[----:B------:R-:W-:-:S02]  /*1320*/  IMAD R44, R21, R44, R50 ;  /* 0x0000002c152c7224 */ /* 0x000fc400078e0232 */
[--C-:B------:R-:W-:Y:S02]  /*1330*/  @!P5 IMAD.IADD R6, R6, 0x1, -R21.reuse ;  /* 0x000000010606d824 */ /* 0x100fe400078e0a15 */
[--C-:B------:R-:W-:Y:S01]  /*1340*/  @!P2 IMAD.IADD R11, R11, 0x1, -R21.reuse ;  /* 0x000000010b0ba824 */ /* 0x100fe200078e0a15 */
[C---:B------:R-:W-:Y:S01]  /*1350*/  ISETP.GT.U32.AND P6, PT, R21.reuse, R44, PT ;  /* 0x0000002c1500720c */ /* 0x040fe20003fc4070 */
[--C-:B------:R-:W-:Y:S01]  /*1360*/  @!P3 IMAD.IADD R12, R12, 0x1, -R21.reuse ;  /* 0x000000010c0cb824 */ /* 0x100fe200078e0a15 */
[----:B------:R-:W-:Y:S01]  /*1370*/  ISETP.GT.U32.AND P2, PT, R21, R5, PT ;  /* 0x000000051500720c */ /* 0x000fe20003f44070 */
[--C-:B------:R-:W-:Y:S01]  /*1380*/  @!P4 IMAD.IADD R13, R13, 0x1, -R21.reuse ;  /* 0x000000010d0dc824 */ /* 0x100fe200078e0a15 */
[C---:B------:R-:W-:Y:S01]  /*1390*/  ISETP.GT.U32.AND P3, PT, R21.reuse, R6, PT ;  /* 0x000000061500720c */ /* 0x040fe20003f64070 */
[----:B------:R-:W-:Y:S01]  /*13a0*/  @!P0 IMAD.IADD R14, R14, 0x1, -R21 ;  /* 0x000000010e0e8824 */ /* 0x000fe200078e0a15 */
[C---:B------:R-:W-:Y:S01]  /*13b0*/  ISETP.GT.U32.AND P4, PT, R21.reuse, R11, PT ;  /* 0x0000000b1500720c */ /* 0x040fe20003f84070 */
[----:B------:R-:W-:Y:S01]  /*13c0*/  IMAD.MOV.U32 R42, RZ, RZ, R17 ;  /* 0x000000ffff2a7224 */ /* 0x000fe200078e0011 */
[C---:B------:R-:W-:Y:S01]  /*13d0*/  ISETP.GT.U32.AND P5, PT, R21.reuse, R12, PT ;  /* 0x0000000c1500720c */ /* 0x040fe20003fa4070 */
[----:B------:R-:W-:Y:S01]  /*13e0*/  IMAD R231, R224, 0x9, RZ ;  /* 0x00000009e0e77824 */ /* 0x000fe200078e02ff */
[----:B------:R-:W-:Y:S01]  /*13f0*/  ISETP.GT.U32.AND P0, PT, R21, R13, PT ;  /* 0x0000000d1500720c */ /* 0x000fe20003f04070 */
[----:B------:R-:W-:Y:S01]  /*1400*/  IMAD.HI.U32 R3, R7, R42, RZ ;  /* 0x0000002a07037227 */ /* 0x000fe200078e00ff */
[----:B------:R-:W-:-:S03]  /*1410*/  IABS R17, R2 ;  /* 0x0000000200117213 */ /* 0x000fc60000000000 */
[--C-:B------:R-:W-:Y:S01]  /*1420*/  @!P6 IMAD.IADD R44, R44, 0x1, -R21.reuse ;  /* 0x000000012c2ce824 */ /* 0x100fe200078e0a15 */
[----:B------:R-:W-:Y:S01]  /*1430*/  ISETP.GT.U32.AND P6, PT, R21, R14, PT ;  /* 0x0000000e1500720c */ /* 0x000fe20003fc4070 */
[--C-:B------:R-:W-:Y:S01]  /*1440*/  @!P2 IMAD.IADD R5, R5, 0x1, -R21.reuse ;  /* 0x000000010505a824 */ /* 0x100fe200078e0a15 */
[C---:B------:R-:W-:Y:S01]  /*1450*/  ISETP.GT.U32.AND P2, PT, R21.reuse, R16, PT ;  /* 0x000000101500720c */ /* 0x040fe20003f44070 */
[--C-:B------:R-:W-:Y:S01]  /*1460*/  @!P3 IMAD.IADD R6, R6, 0x1, -R21.reuse ;  /* 0x000000010606b824 */ /* 0x100fe200078e0a15 */
[----:B------:R-:W-:Y:S01]  /*1470*/  ISETP.GT.U32.AND P1, PT, R21, R44, PT ;  /* 0x0000002c1500720c */ /* 0x000fe20003f24070 */
[--C-:B------:R-:W-:Y:S01]  /*1480*/  @!P4 IMAD.IADD R11, R11, 0x1, -R21.reuse ;  /* 0x000000010b0bc824 */ /* 0x100fe200078e0a15 */
[C---:B------:R-:W-:Y:S01]  /*1490*/  ISETP.GT.U32.AND P3, PT, R21.reuse, R18, PT ;  /* 0x000000121500720c */ /* 0x040fe20003f64070 */
[--C-:B------:R-:W-:Y:S01]  /*14a0*/  @!P5 IMAD.IADD R12, R12, 0x1, -R21.reuse ;  /* 0x000000010c0cd824 */ /* 0x100fe200078e0a15 */
[----:B------:R-:W-:Y:S01]  /*14b0*/  ISETP.GT.U32.AND P4, PT, R21, R20, PT ;  /* 0x000000141500720c */ /* 0x000fe20003f84070 */
[----:B------:R-:W-:Y:S01]  /*14c0*/  @!P0 IMAD.IADD R13, R13, 0x1, -R21 ;  /* 0x000000010d0d8824 */ /* 0x000fe200078e0a15 */
[C---:B------:R-:W-:Y:S01]  /*14d0*/  ISETP.GT.U32.AND P5, PT, R21.reuse, R22, PT ;  /* 0x000000161500720c */ /* 0x040fe20003fa4070 */
[----:B------:R-:W-:Y:S01]  /*14e0*/  IMAD.MOV.U32 R9, RZ, RZ, R17 ;  /* 0x000000ffff097224 */ /* 0x000fe200078e0011 */
[C---:B------:R-:W-:Y:S01]  /*14f0*/  ISETP.GT.U32.AND P0, PT, R21.reuse, R24, PT ;  /* 0x000000181500720c */ /* 0x040fe20003f04070 */
[--C-:B------:R-:W-:Y:S01]  /*1500*/  @!P6 IMAD.IADD R14, R14, 0x1, -R21.reuse ;  /* 0x000000010e0ee824 */ /* 0x100fe200078e0a15 */
        /* <DEDUP_REMOVED lines=12> */
[----:B------:R-:W-:Y:S01]  /*15d0*/  ISETP.GT.U32.AND P0, PT, R21, R31, PT ;  /* 0x0000001f1500720c */ /* 0x000fe20003f04070 */
[----:B------:R-:W-:-:S02]  /*15e0*/  @!P6 IMAD.IADD R25, R25, 0x1, -R21 ;  /* 0x000000011919e824 */ /* 0x000fc400078e0a15 */
        /* <DEDUP_REMOVED lines=12> */
[----:B------:R-:W-:Y:S01]  /*16b0*/  IMAD.MOV R41, RZ, RZ, -R3 ;  /* 0x000000ffff297224 */ /* 0x000fe200078e0a03 */
        /* <DEDUP_REMOVED lines=11> */
[--C-:B------:R-:W-:Y:S01]  /*1770*/  @!P6 IMAD.IADD R15, R15, 0x1, -R21.reuse ;  /* 0x000000010f0fe824 */ /* 0x100fe200078e0a15 */
[----:B------:R-:W-:Y:S01]  /*1780*/  ISETP.GT.U32.AND P6, PT, R21, R31, PT ;  /* 0x0000001f1500720c */ /* 0x000fe20003fc4070 */
[--C-:B------:R-:W-:Y:S01]  /*1790*/  @!P0 IMAD.IADD R25, R25, 0x1, -R21.reuse ;  /* 0x0000000119198824 */ /* 0x100fe200078e0a15 */
[----:B------:R-:W-:Y:S01]  /*17a0*/  ISETP.GT.U32.AND P0, PT, R21, R32, PT ;  /* 0x000000201500720c */ /* 0x000fe20003f04070 */
[--C-:B------:R-:W-:Y:S01]  /*17b0*/  @!P2 IMAD.IADD R27, R27, 0x1, -R21.reuse ;  /* 0x000000011b1ba824 */ /* 0x100fe200078e0a15 */
[C---:B------:R-:W-:Y:S01]  /*17c0*/  ISETP.GT.U32.AND P2, PT, R21.reuse, R34, PT ;  /* 0x000000221500720c */ /* 0x040fe20003f44070 */
[--C-:B------:R-:W-:Y:S01]  /*17d0*/  @!P1 IMAD.IADD R16, R16, 0x1, -R21.reuse ;  /* 0x0000000110109824 */ /* 0x100fe200078e0a15 */
[C---:B------:R-:W-:Y:S01]  /*17e0*/  ISETP.GT.U32.AND P1, PT, R21.reuse, R26, PT ;  /* 0x0000001a1500720c */ /* 0x040fe20003f24070 */
[--C-:B------:R-:W-:Y:S01]  /*17f0*/  @!P3 IMAD.IADD R28, R28, 0x1, -R21.reuse ;  /* 0x000000011c1cb824 */ /* 0x100fe200078e0a15 */
[----:B------:R-:W-:Y:S01]  /*1800*/  ISETP.GT.U32.AND P3, PT, R21, R35, PT ;  /* 0x000000231500720c */ /* 0x000fe20003f64070 */
[--C-:B------:R-:W-:Y:S01]  /*1810*/  @!P4 IMAD.IADD R29, R29, 0x1, -R21.reuse ;  /* 0x000000011d1dc824 */ /* 0x100fe200078e0a15 */
[C---:B------:R-:W-:Y:S01]  /*1820*/  ISETP.GT.U32.AND P4, PT, R21.reuse, R36, PT ;  /* 0x000000241500720c */ /* 0x040fe20003f84070 */
[----:B------:R-:W-:Y:S01]  /*1830*/  @!P5 IMAD.IADD R30, R30, 0x1, -R21 ;  /* 0x000000011e1ed824 */ /* 0x000fe200078e0a15 */
[----:B------:R-:W-:Y:S01]  /*1840*/  ISETP.GT.U32.AND P5, PT, R21, R37, PT ;  /* 0x000000251500720c */ /* 0x000fe20003fa4070 */
[----:B------:R-:W-:-:S04]  /*1850*/  IMAD.HI.U32 R3, R7, R10, RZ ;  /* 0x0000000a07037227 */ /* 0x000fc800078e00ff */
[----:B------:R-:W-:-:S04]  /*1860*/  IMAD.HI.U32 R7, R7, R46, RZ ;  /* 0x0000002e07077227 */ /* 0x000fc800078e00ff */
[----:B------:R-:W-:Y:S01]  /*1870*/  @!P1 IMAD.IADD R26, R26, 0x1, -R21 ;  /* 0x000000011a1a9824 */ /* 0x000fe200078e0a15 */
[----:B------:R-:W-:Y:S01]  /*1880*/  ISETP.GT.U32.AND P1, PT, R21, R33, PT ;  /* 0x000000211500720c */ /* 0x000fe20003f24070 */
[----:B------:R-:W-:-:S04]  /*1890*/  IMAD.HI.U32 R4, R4, R9, RZ ;  /* 0x0000000904047227 */ /* 0x000fc800078e00ff */
[----:B------:R-:W-:Y:S02]  /*18a0*/  IMAD.MOV R3, RZ, RZ, -R3 ;  /* 0x000000ffff037224 */ /* 0x000fe400078e0a03 */
[----:B------:R-:W-:Y:S02]  /*18b0*/  IMAD.MOV R7, RZ, RZ, -R7 ;  /* 0x000000ffff077224 */ /* 0x000fe400078e0a07 */
[----:B------:R-:W-:Y:S02]  /*18c0*/  IMAD.MOV R4, RZ, RZ, -R4 ;  /* 0x000000ffff047224 */ /* 0x000fe400078e0a04 */
[C---:B------:R-:W-:Y:S02]  /*18d0*/  IMAD R41, R21.reuse, R41, R42 ;  /* 0x0000002915297224 */ /* 0x040fe400078e022a */
[C---:B------:R-:W-:Y:S01]  /*18e0*/  IMAD R42, R21.reuse, R3, R10 ;  /* 0x00000003152a7224 */ /* 0x040fe200078e020a */
[----:B------:R-:W-:Y:S01]  /*18f0*/  SHF.R.S32.HI R3, RZ, 0x1f, R8 ;  /* 0x0000001fff037819 */ /* 0x000fe20000011408 */
[----:B------:R-:W-:-:S02]  /*1900*/  IMAD R43, R21, R7, R46 ;  /* 0x00000007152b7224 */ /* 0x000fc400078e022e */
[----:B------:R-:W-:Y:S01]  /*1910*/  IMAD R9, R48, R4, R9 ;  /* 0x0000000430097224 */ /* 0x000fe200078e0209 */
[----:B------:R-:W-:Y:S01]  /*1920*/  LOP3.LUT R4, R23, 0x7, RZ, 0xc0, !PT ;  /* 0x0000000717047812 */ /* 0x000fe200078ec0ff */
        /* <DEDUP_REMOVED lines=28> */
[----:B------:R-:W-:Y:S01]  /*1af0*/  IMAD.SHL.U32 R7, R23, 0x2, RZ ;  /* 0x0000000217077824 */ /* 0x000fe200078e00ff */
[----:B------:R-:W-:Y:S01]  /*1b00*/  LEA.HI R10, R3, R8, RZ, 0x6 ;  /* 0x00000008030a7211 */ /* 0x000fe200078f30ff */
        /* <DEDUP_REMOVED lines=11> */
[----:B------:R-:W-:Y:S01]  /*1bc0*/  ISETP.GE.AND P5, PT, R189, RZ, PT ;  /* 0x000000ffbd00720c */ /* 0x000fe20003fa6270 */
[--C-:B------:R-:W-:Y:S01]  /*1bd0*/  @!P6 IMAD.IADD R32, R32, 0x1, -R21.reuse ;  /* 0x000000012020e824 */ /* 0x100fe200078e0a15 */
[----:B------:R-:W-:Y:S01]  /*1be0*/  ISETP.GT.U32.AND P6, PT, R21, R43, PT ;  /* 0x0000002b1500720c */ /* 0x000fe20003fc4070 */
[----:B------:R-:W-:Y:S01]  /*1bf0*/  IMAD R46, R4, 0x90, RZ ;  /* 0x00000090042e7824 */ /* 0x000fe200078e02ff */
[----:B------:R-:W-:Y:S01]  /*1c00*/  LOP3.LUT R4, R7, 0x10, RZ, 0xc0, !PT ;  /* 0x0000001007047812 */ /* 0x000fe200078ec0ff */
[--C-:B------:R-:W-:Y:S01]  /*1c10*/  @!P0 IMAD.IADD R39, R39, 0x1, -R21.reuse ;  /* 0x0000000127278824 */ /* 0x100fe200078e0a15 */
[----:B------:R-:W-:Y:S01]  /*1c20*/  ISETP.GE.AND P0, PT, R190, RZ, PT ;  /* 0x000000ffbe00720c */ /* 0x000fe20003f06270 */
[----:B------:R-:W-:Y:S01]  /*1c30*/  @!P1 IMAD.IADD R40, R40, 0x1, -R21 ;  /* 0x0000000128289824 */ /* 0x000fe200078e0a15 */
[----:B------:R-:W-:Y:S01]  /*1c40*/  LOP3.LUT R19, R4, 0x20, R23, 0xf8, !PT ;  /* 0x0000002004137812 */ /* 0x000fe200078ef817 */
[--C-:B------:R-:W-:Y:S01]  /*1c50*/  @!P2 IMAD.IADD R41, R41, 0x1, -R21.reuse ;  /* 0x000000012929a824 */ /* 0x100fe200078e0a15 */
[----:B------:R-:W-:Y:S01]  /*1c60*/  ISETP.GE.AND P1, PT, R191, RZ, PT ;  /* 0x000000ffbf00720c */ /* 0x000fe20003f26270 */
[----:B------:R-:W-:Y:S01]  /*1c70*/  @!P3 IMAD.IADD R42, R42, 0x1, -R21 ;  /* 0x000000012a2ab824 */ /* 0x000fe200078e0a15 */
[----:B------:R-:W-:Y:S01]  /*1c80*/  ISETP.GE.AND P3, PT, R193, RZ, PT ;  /* 0x000000ffc100720c */ /* 0x000fe20003f66270 */
[----:B------:R-:W-:Y:S01]  /*1c90*/  @!P4 IMAD.IADD R9, R9, 0x1, -R48 ;  /* 0x000000010909c824 */ /* 0x000fe200078e0a30 */
[----:B------:R-:W-:Y:S01]  /*1ca0*/  ISETP.GE.AND P4, PT, R192, RZ, PT ;  /* 0x000000ffc000720c */ /* 0x000fe20003f86270 */
[----:B------:R-:W-:Y:S01]  /*1cb0*/  @!P5 IMAD.MOV R5, RZ, RZ, -R5 ;  /* 0x000000ffff05d224 */ /* 0x000fe200078e0a05 */
[----:B------:R-:W-:Y:S01]  /*1cc0*/  ISETP.GE.AND P2, PT, R194, RZ, PT ;  /* 0x000000ffc200720c */ /* 0x000fe20003f46270 */
[----:B------:R-:W-:Y:S01]  /*1cd0*/  IMAD.SHL.U32 R17, R23, 0x40, RZ ;  /* 0x0000004017117824 */ /* 0x000fe200078e00ff */
[----:B------:R-:W-:Y:S01]  /*1ce0*/  ISETP.GE.AND P5, PT, R195, RZ, PT ;  /* 0x000000ffc300720c */ /* 0x000fe20003fa6270 */
[----:B------:R-:W-:Y:S01]  /*1cf0*/  @!P6 IMAD.IADD R43, R43, 0x1, -R21 ;  /* 0x000000012b2be824 */ /* 0x000fe200078e0a15 */
[C---:B------:R-:W-:Y:S01]  /*1d00*/  LOP3.LUT R4, R46.reuse, R19, RZ, 0x3c, !PT ;  /* 0x000000132e047212 */ /* 0x040fe200078e3cff */
[----:B------:R-:W-:Y:S01]  /*1d10*/  IMAD.MOV.U32 R19, RZ, RZ, R14 ;  /* 0x000000ffff137224 */ /* 0x000fe200078e000e */
[----:B------:R-:W-:Y:S01]  /*1d20*/  LOP3.LUT R3, R46, 0x30, R7, 0x78, !PT ;  /* 0x000000302e037812 */ /* 0x000fe200078e7807 */
[----:B------:R-:W-:Y:S01]  /*1d30*/  IMAD.MOV.U32 R7, RZ, RZ, R6 ;  /* 0x000000ffff077224 */ /* 0x000fe200078e0006 */
[----:B------:R-:W-:Y:S01]  /*1d40*/  LOP3.LUT R4, R4, 0x400, R17, 0xf8, !PT ;  /* 0x0000040004047812 */ /* 0x000fe200078ef811 */
[----:B------:R-:W-:Y:S01]  /*1d50*/  IMAD.MOV.U32 R17, RZ, RZ, R13 ;  /* 0x000000ffff117224 */ /* 0x000fe200078e000d */
[----:B------:R-:W-:Y:S01]  /*1d60*/  ISETP.GE.AND P6, PT, R0, RZ, PT ;  /* 0x000000ff0000720c */ /* 0x000fe20003fc6270 */
[----:B------:R-:W-:Y:S01]  /*1d70*/  IMAD.MOV.U32 R21, RZ, RZ, R15 ;  /* 0x000000ffff157224 */ /* 0x000fe200078e000f */
[----:B------:R-:W-:Y:S01]  /*1d80*/  LOP3.LUT R6, RZ, c[0x0][0x17c], RZ, 0x33, !PT ;  /* 0x00005f00ff067a12 */ /* 0x000fe200078e33ff */
[----:B------:R-:W-:Y:S01]  /*1d90*/  @!P0 IMAD.MOV R7, RZ, RZ, -R7 ;  /* 0x000000ffff078224 */ /* 0x000fe200078e0a07 */
[----:B------:R-:W-:Y:S01]  /*1da0*/  ISETP.GE.AND P0, PT, R196, RZ, PT ;  /* 0x000000ffc400720c */ /* 0x000fe20003f06270 */
        /* <DEDUP_REMOVED lines=10> */
[----:B------:R-:W-:Y:S01]  /*1e50*/  IMAD.MOV.U32 R23, RZ, RZ, R16 ;  /* 0x000000ffff177224 */ /* 0x000fe200078e0010 */
[----:B------:R-:W-:Y:S01]  /*1e60*/  SHF.R.S32.HI R10, RZ, 0x6, R10 ;  /* 0x00000006ff0a7819 */ /* 0x000fe2000001140a */
[----:B------:R-:W-:Y:S01]  /*1e70*/  @!P6 IMAD.MOV R44, RZ, RZ, -R44 ;  /* 0x000000ffff2ce224 */ /* 0x000fe200078e0a2c */
[----:B------:R-:W-:Y:S01]  /*1e80*/  LOP3.LUT R220, R3, 0x40, RZ, 0x3c, !PT ;  /* 0x0000004003dc7812 */ /* 0x000fe200078e3cff */
        /* <DEDUP_REMOVED lines=12> */
[----:B------:R-:W-:Y:S01]  /*1f50*/  IMAD.SHL.U32 R230, R224, 0x8, RZ ;  /* 0x00000008e0e67824 */ /* 0x000fe200078e00ff */
        /* <DEDUP_REMOVED lines=13> */
[----:B------:R-:W-:-:S02]  /*2030*/  IMAD R229, R224, 0x7, RZ ;  /* 0x00000007e0e57824 */ /* 0x000fc400078e02ff */
        /* <DEDUP_REMOVED lines=14> */
[----:B------:R-:W-:Y:S01]  /*2120*/  ISETP.NE.AND P0, PT, RZ, c[0x0][0x17c], PT ;  /* 0x00005f00ff007a0c */ /* 0x000fe20003f05270 */
[----:B------:R-:W-:Y:S01]  /*2130*/  @!P1 IMAD.MOV R39, RZ, RZ, -R39 ;  /* 0x000000ffff279224 */ /* 0x000fe200078e0a27 */
[----:B------:R-:W-:Y:S01]  /*2140*/  ISETP.GE.AND P1, PT, R2, RZ, PT ;  /* 0x000000ff0200720c */ /* 0x000fe20003f26270 */
[----:B------:R-:W-:Y:S01]  /*2150*/  @!P4 IMAD.MOV R40, RZ, RZ, -R40 ;  /* 0x000000ffff28c224 */ /* 0x000fe200078e0a28 */
[C---:B------:R-:W-:Y:S01]  /*2160*/  SEL R13, R6.reuse, R5, !P0 ;  /* 0x00000005060d7207 */ /* 0x040fe20004000000 */
[----:B------:R-:W-:Y:S01]  /*2170*/  @!P3 IMAD.MOV R41, RZ, RZ, -R41 ;  /* 0x000000ffff29b224 */ /* 0x000fe200078e0a29 */
[C---:B------:R-:W-:Y:S01]  /*2180*/  SEL R14, R6.reuse, R7, !P0 ;  /* 0x00000007060e7207 */ /* 0x040fe20004000000 */
[----:B------:R-:W-:Y:S01]  /*2190*/  @!P2 IMAD.MOV R42, RZ, RZ, -R42 ;  /* 0x000000ffff2aa224 */ /* 0x000fe200078e0a2a */
[C---:B------:R-:W-:Y:S01]  /*21a0*/  SEL R15, R6.reuse, R11, !P0 ;  /* 0x0000000b060f7207 */ /* 0x040fe20004000000 */
[----:B------:R-:W-:Y:S01]  /*21b0*/  @!P5 IMAD.MOV R43, RZ, RZ, -R43 ;  /* 0x000000ffff2bd224 */ /* 0x000fe200078e0a2b */
[C---:B------:R-:W-:Y:S01]  /*21c0*/  SEL R16, R6.reuse, R12, !P0 ;  /* 0x0000000c06107207 */ /* 0x040fe20004000000 */
[----:B------:R-:W-:Y:S01]  /*21d0*/  IMAD.MOV.U32 R12, RZ, RZ, R9 ;  /* 0x000000ffff0c7224 */ /* 0x000fe200078e0009 */
[C---:B------:R-:W-:Y:S01]  /*21e0*/  SEL R17, R6.reuse, R17, !P0 ;  /* 0x0000001106117207 */ /* 0x040fe20004000000 */
[----:B------:R-:W-:Y:S01]  /*21f0*/  IMAD R13, R13, c[0x0][0x190], RZ ;  /* 0x000064000d0d7a24 */ /* 0x000fe200078e02ff */
[C---:B------:R-:W-:Y:S01]  /*2200*/  SEL R19, R6.reuse, R19, !P0 ;  /* 0x0000001306137207 */ /* 0x040fe20004000000 */
[----:B------:R-:W-:Y:S01]  /*2210*/  @!P1 IMAD.MOV R12, RZ, RZ, -R12 ;  /* 0x000000ffff0c9224 */ /* 0x000fe200078e0a0c */
[----:B------:R-:W-:Y:S01]  /*2220*/  SEL R21, R6, R21, !P0 ;  /* 0x0000001506157207 */ /* 0x000fe20004000000 */
[----:B------:R-:W-:Y:S01]  /*2230*/  IMAD R14, R14, c[0x0][0x190], RZ ;  /* 0x000064000e0e7a24 */ /* 0x000fe200078e02ff */
[C---:B------:R-:W-:Y:S01]  /*2240*/  SEL R23, R6.reuse, R23, !P0 ;  /* 0x0000001706177207 */ /* 0x040fe20004000000 */
[----:B------:R-:W-:Y:S01]  /*2250*/  IMAD R15, R15, c[0x0][0x190], RZ ;  /* 0x000064000f0f7a24 */ /* 0x000fe200078e02ff */
[----:B------:R-:W-:Y:S01]  /*2260*/  SEL R18, R6, R18, !P0 ;  /* 0x0000001206127207 */ /* 0x000fe20004000000 */
[----:B------:R-:W-:Y:S01]  /*2270*/  IMAD R16, R16, c[0x0][0x190], RZ ;  /* 0x0000640010107a24 */ /* 0x000fe200078e02ff */
[C---:B------:R-:W-:Y:S01]  /*2280*/  SEL R20, R6.reuse, R20, !P0 ;  /* 0x0000001406147207 */ /* 0x040fe20004000000 */
[----:B------:R-:W-:Y:S01]  /*2290*/  IMAD R23, R23, c[0x0][0x190], RZ ;  /* 0x0000640017177a24 */ /* 0x000fe200078e02ff */
[C---:B------:R-:W-:Y:S01]  /*22a0*/  SEL R22, R6.reuse, R22, !P0 ;  /* 0x0000001606167207 */ /* 0x040fe20004000000 */
[----:B------:R-:W-:Y:S01]  /*22b0*/  IMAD R17, R17, c[0x0][0x190], RZ ;  /* 0x0000640011117a24 */ /* 0x000fe200078e02ff */
[C---:B------:R-:W-:Y:S01]  /*22c0*/  SEL R24, R6.reuse, R24, !P0 ;  /* 0x0000001806187207 */ /* 0x040fe20004000000 */
[----:B------:R-:W-:Y:S01]  /*22d0*/  IMAD R19, R19, c[0x0][0x190], RZ ;  /* 0x0000640013137a24 */ /* 0x000fe200078e02ff */
[C---:B------:R-:W-:Y:S01]  /*22e0*/  SEL R25, R6.reuse, R25, !P0 ;  /* 0x0000001906197207 */ /* 0x040fe20004000000 */
[----:B------:R-:W-:Y:S01]  /*22f0*/  IMAD R21, R21, c[0x0][0x190], RZ ;  /* 0x0000640015157a24 */ /* 0x000fe200078e02ff */
[----:B------:R-:W-:Y:S01]  /*2300*/  SEL R26, R6, R26, !P0 ;  /* 0x0000001a061a7207 */ /* 0x000fe20004000000 */
[----:B------:R-:W-:Y:S01]  /*2310*/  IMAD R18, R18, c[0x0][0x190], RZ ;  /* 0x0000640012127a24 */ /* 0x000fe200078e02ff */
[----:B------:R-:W-:Y:S01]  /*2320*/  SEL R27, R6, R27, !P0 ;  /* 0x0000001b061b7207 */ /* 0x000fe20004000000 */
[----:B------:R-:W-:Y:S01]  /*2330*/  IMAD R20, R20, c[0x0][0x190], RZ ;  /* 0x0000640014147a24 */ /* 0x000fe200078e02ff */
        /* <DEDUP_REMOVED lines=34> */
[----:B------:R-:W-:Y:S01]  /*2560*/  ISETP.NE.AND P0, PT, RZ, c[0x0][0x178], PT ;  /* 0x00005e00ff007a0c */ /* 0x000fe20003f05270 */
[----:B------:R-:W-:Y:S01]  /*2570*/  IMAD R36, R36, c[0x0][0x190], RZ ;  /* 0x0000640024247a24 */ /* 0x000fe200078e02ff */
[----:B------:R-:W-:Y:S01]  /*2580*/  LEA R63, P2, R13, c[0x0][0x168], 0x1 ;  /* 0x00005a000d3f7a11 */ /* 0x000fe200078408ff */
[----:B------:R-:W-:Y:S01]  /*2590*/  IMAD R37, R37, c[0x0][0x190], RZ ;  /* 0x0000640025257a24 */ /* 0x000fe200078e02ff */
[----:B------:R-:W-:Y:S01]  /*25a0*/  LEA R39, P3, R14, c[0x0][0x168], 0x1 ;  /* 0x00005a000e277a11 */ /* 0x000fe200078608ff */
[----:B------:R-:W-:Y:S01]  /*25b0*/  IMAD R51, R43, c[0x0][0x190], RZ ;  /* 0x000064002b337a24 */ /* 0x000fe200078e02ff */
[----:B------:R-:W-:Y:S01]  /*25c0*/  LEA R41, P4, R15, c[0x0][0x168], 0x1 ;  /* 0x00005a000f297a11 */ /* 0x000fe200078808ff */
[----:B------:R-:W-:Y:S01]  /*25d0*/  IMAD R143, R44, c[0x0][0x190], RZ ;  /* 0x000064002c8f7a24 */ /* 0x000fe200078e02ff */
[----:B------:R-:W-:Y:S01]  /*25e0*/  LEA R69, P5, R16, c[0x0][0x168], 0x1 ;  /* 0x00005a0010457a11 */ /* 0x000fe200078a08ff */
[----:B------:R-:W-:Y:S01]  /*25f0*/  IMAD R50, R42, c[0x0][0x190], RZ ;  /* 0x000064002a327a24 */ /* 0x000fe200078e02ff */
[----:B------:R-:W-:Y:S01]  /*2600*/  LEA.HI.X.SX32 R62, R13, c[0x0][0x16c], 0x1, P2 ;  /* 0x00005b000d3e7a11 */ /* 0x000fe200010f0eff */
[----:B------:R-:W-:Y:S01]  /*2610*/  IMAD.SHL.U32 R6, R222, 0x2, RZ ;  /* 0x00000002de067824 */ /* 0x000fe200078e00ff */
[----:B------:R-:W-:Y:S01]  /*2620*/  LEA R83, P2, R23, c[0x0][0x168], 0x1 ;  /* 0x00005a0017537a11 */ /* 0x000fe200078408ff */
[----:B------:R-:W-:Y:S01]  /*2630*/  IMAD.MOV.U32 R7, RZ, RZ, c[0x0][0x18c] ;  /* 0x00006300ff077624 */ /* 0x000fe200078e00ff */
[----:B------:R-:W-:Y:S01]  /*2640*/  @!P0 LOP3.LUT R12, RZ, c[0x0][0x178], RZ, 0x33, !PT ;  /* 0x00005e00ff0c8a12 */ /* 0x000fe200078e33ff */
[----:B------:R-:W-:Y:S01]  /*2650*/  IMAD R227, R224, 0x5, RZ ;  /* 0x00000005e0e37824 */ /* 0x000fe200078e02ff */
[----:B------:R-:W-:Y:S01]  /*2660*/  LEA.HI.X.SX32 R38, R14, c[0x0][0x16c], 0x1, P3 ;  /* 0x00005b000e267a11 */ /* 0x000fe200018f0eff */
[----:B------:R-:W-:Y:S01]  /*2670*/  IMAD.SHL.U32 R226, R224, 0x4, RZ ;  /* 0x00000004e0e27824 */ /* 0x000fe200078e00ff */
[----:B------:R-:W-:Y:S01]  /*2680*/  LEA.HI.X.SX32 R40, R15, c[0x0][0x16c], 0x1, P4 ;  /* 0x00005b000f287a11 */ /* 0x000fe200020f0eff */
[----:B------:R-:W-:Y:S01]  /*2690*/  IMAD R12, R12, c[0x0][0x184], RZ ;  /* 0x000061000c0c7a24 */ /* 0x000fe200078e02ff */
[----:B------:R-:W-:Y:S01]  /*26a0*/  LEA.HI.X.SX32 R68, R16, c[0x0][0x16c], 0x1, P5 ;  /* 0x00005b0010447a11 */ /* 0x000fe200028f0eff */
[----:B------:R-:W-:Y:S01]  /*26b0*/  IMAD R225, R224, 0x3, RZ ;  /* 0x00000003e0e17824 */ /* 0x000fe200078e02ff */
[----:B------:R-:W-:Y:S01]  /*26c0*/  LEA R47, P6, R17, c[0x0][0x168], 0x1 ;  /* 0x00005a00112f7a11 */ /* 0x000fe200078c08ff */
[----:B------:R-:W-:Y:S01]  /*26d0*/  IMAD.MOV.U32 R11, RZ, RZ, c[0x0][0x180] ;  /* 0x00006000ff0b7624 */ /* 0x000fe200078e00ff */
[----:B------:R-:W-:Y:S01]  /*26e0*/  LEA R32, P1, R12, c[0x0][0x160], 0x1 ;  /* 0x000058000c207a11 */ /* 0x000fe200078208ff */
[----:B------:R-:W-:Y:S01]  /*26f0*/  IMAD R5, R222, c[0x0][0x18c], RZ ;  /* 0x00006300de057a24 */ /* 0x000fe200078e02ff */
[----:B------:R-:W-:Y:S01]  /*2700*/  LEA R81, P0, R19, c[0x0][0x168], 0x1 ;  /* 0x00005a0013517a11 */ /* 0x000fe200078008ff */
[----:B------:R-:W-:Y:S01]  /*2710*/  IMAD.SHL.U32 R7, R7, 0x40, RZ ;  /* 0x0000004007077824 */ /* 0x000fe200078e00ff */
[----:B------:R-:W-:Y:S01]  /*2720*/  LEA.HI.X.SX32 R33, R12, c[0x0][0x164], 0x1, P1 ;  /* 0x000059000c217a11 */ /* 0x000fe200008f0eff */
[----:B------:R-:W-:Y:S01]  /*2730*/  IMAD.SHL.U32 R224, R224, 0x2, RZ ;  /* 0x00000002e0e07824 */ /* 0x000fe200078e00ff */
[----:B------:R-:W-:-:S02]  /*2740*/  LEA R159, P1, R21, c[0x0][0x168], 0x1 ;  /* 0x00005a00159f7a11 */ /* 0x000fc400078208ff */
[----:B------:R-:W-:Y:S02]  /*2750*/  LEA R30, P3, R18, c[0x0][0x168], 0x1 ;  /* 0x00005a00121e7a11 */ /* 0x000fe400078608ff */
[----:B------:R-:W-:Y:S02]  /*2760*/  LEA R53, P4, R20, c[0x0][0x168], 0x1 ;  /* 0x00005a0014357a11 */ /* 0x000fe400078808ff */
[----:B------:R-:W-:Y:S02]  /*2770*/  LEA R57, P5, R22, c[0x0][0x168], 0x1 ;  /* 0x00005a0016397a11 */ /* 0x000fe400078a08ff */
[----:B------:R-:W-:Y:S02]  /*2780*/  LEA.HI.X.SX32 R82, R23, c[0x0][0x16c], 0x1, P2 ;  /* 0x00005b0017527a11 */ /* 0x000fe400010f0eff */
[----:B------:R-:W-:Y:S02]  /*2790*/  LEA.HI.X.SX32 R46, R17, c[0x0][0x16c], 0x1, P6 ;  /* 0x00005b00112e7a11 */ /* 0x000fe400030f0eff */
[----:B------:R-:W-:-:S02]  /*27a0*/  LEA.HI.X.SX32 R80, R19, c[0x0][0x16c], 0x1, P0 ;  /* 0x00005b0013507a11 */ /* 0x000fc400000f0eff */
[----:B------:R-:W-:Y:S02]  /*27b0*/  LEA.HI.X.SX32 R158, R21, c[0x0][0x16c], 0x1, P1 ;  /* 0x00005b00159e7a11 */ /* 0x000fe400008f0eff */
[----:B------:R-:W-:Y:S02]  /*27c0*/  LEA R65, P2, R27, c[0x0][0x168], 0x1 ;  /* 0x00005a001b417a11 */ /* 0x000fe400078408ff */
[----:B------:R-:W-:Y:S02]  /*27d0*/  LEA.HI.X.SX32 R31, R18, c[0x0][0x16c], 0x1, P3 ;  /* 0x00005b00121f7a11 */ /* 0x000fe400018f0eff */
[----:B------:R-:W-:Y:S02]  /*27e0*/  LEA.HI.X.SX32 R52, R20, c[0x0][0x16c], 0x1, P4 ;  /* 0x00005b0014347a11 */ /* 0x000fe400020f0eff */
[----:B------:R-:W-:Y:S02]  /*27f0*/  LEA.HI.X.SX32 R56, R22, c[0x0][0x16c], 0x1, P5 ;  /* 0x00005b0016387a11 */ /* 0x000fe400028f0eff */
[----:B------:R-:W-:-:S02]  /*2800*/  LEA R14, P6, R24, c[0x0][0x168], 0x1 ;  /* 0x00005a00180e7a11 */ /* 0x000fc400078c08ff */
[----:B------:R-:W-:Y:S02]  /*2810*/  LEA R59, P0, R25, c[0x0][0x168], 0x1 ;  /* 0x00005a00193b7a11 */ /* 0x000fe400078008ff */
[----:B------:R-:W-:Y:S02]  /*2820*/  LEA R60, P1, R26, c[0x0][0x168], 0x1 ;  /* 0x00005a001a3c7a11 */ /* 0x000fe400078208ff */
[----:B------:R-:W-:Y:S02]  /*2830*/  LEA R55, P3, R28, c[0x0][0x168], 0x1 ;  /* 0x00005a001c377a11 */ /* 0x000fe400078608ff */
[----:B------:R-:W-:Y:S02]  /*2840*/  LEA R67, P4, R29, c[0x0][0x168], 0x1 ;  /* 0x00005a001d437a11 */ /* 0x000fe400078808ff */
[----:B------:R-:W-:Y:S02]  /*2850*/  LEA R71, P5, R70, c[0x0][0x168], 0x1 ;  /* 0x00005a0046477a11 */ /* 0x000fe400078a08ff */
[----:B------:R-:W-:-:S02]  /*2860*/  LEA.HI.X.SX32 R64, R27, c[0x0][0x16c], 0x1, P2 ;  /* 0x00005b001b407a11 */ /* 0x000fc400010f0eff */
[----:B------:R-:W-:Y:S02]  /*2870*/  LEA.HI.X.SX32 R15, R24, c[0x0][0x16c], 0x1, P6 ;  /* 0x00005b00180f7a11 */ /* 0x000fe400030f0eff */
[----:B------:R-:W-:Y:S02]  /*2880*/  LEA.HI.X.SX32 R58, R25, c[0x0][0x16c], 0x1, P0 ;  /* 0x00005b00193a7a11 */ /* 0x000fe400000f0eff */
[----:B------:R-:W-:Y:S02]  /*2890*/  LEA.HI.X.SX32 R61, R26, c[0x0][0x16c], 0x1, P1 ;  /* 0x00005b001a3d7a11 */ /* 0x000fe400008f0eff */
[----:B------:R-:W-:Y:S02]  /*28a0*/  LEA R23, P2, R45, c[0x0][0x168], 0x1 ;  /* 0x00005a002d177a11 */ /* 0x000fe400078408ff */
[----:B------:R-:W-:Y:S02]  /*28b0*/  LEA.HI.X.SX32 R54, R28, c[0x0][0x16c], 0x1, P3 ;  /* 0x00005b001c367a11 */ /* 0x000fe400018f0eff */
[----:B------:R-:W-:-:S02]  /*28c0*/  LEA.HI.X.SX32 R66, R29, c[0x0][0x16c], 0x1, P4 ;  /* 0x00005b001d427a11 */ /* 0x000fc400020f0eff */
[----:B------:R-:W-:Y:S02]  /*28d0*/  LEA.HI.X.SX32 R70, R70, c[0x0][0x16c], 0x1, P5 ;  /* 0x00005b0046467a11 */ /* 0x000fe400028f0eff */
[----:B------:R-:W-:Y:S02]  /*28e0*/  LEA R173, P6, R171, c[0x0][0x168], 0x1 ;  /* 0x00005a00abad7a11 */ /* 0x000fe400078c08ff */
[----:B------:R-:W-:Y:S02]  /*28f0*/  LEA R157, P0, R156, c[0x0][0x168], 0x1 ;  /* 0x00005a009c9d7a11 */ /* 0x000fe400078008ff */
[----:B------:R-:W-:Y:S02]  /*2900*/  LEA R161, P1, R160, c[0x0][0x168], 0x1 ;  /* 0x00005a00a0a17a11 */ /* 0x000fe400078208ff */
[----:B------:R-:W-:Y:S02]  /*2910*/  LEA R43, P3, R35, c[0x0][0x168], 0x1 ;  /* 0x00005a00232b7a11 */ /* 0x000fe400078608ff */
[----:B------:R-:W-:-:S02]  /*2920*/  LEA R44, P4, R36, c[0x0][0x168], 0x1 ;  /* 0x00005a00242c7a11 */ /* 0x000fc400078808ff */
[----:B------:R-:W-:Y:S02]  /*2930*/  LEA R25, P5, R37, c[0x0][0x168], 0x1 ;  /* 0x00005a0025197a11 */ /* 0x000fe400078a08ff */
[----:B------:R-:W-:Y:S02]  /*2940*/  LEA.HI.X.SX32 R22, R45, c[0x0][0x16c], 0x1, P2 ;  /* 0x00005b002d167a11 */ /* 0x000fe400010f0eff */
[----:B------:R-:W-:Y:S02]  /*2950*/  LEA.HI.X.SX32 R171, R171, c[0x0][0x16c], 0x1, P6 ;  /* 0x00005b00abab7a11 */ /* 0x000fe400030f0eff */
[----:B------:R-:W-:Y:S02]  /*2960*/  LEA.HI.X.SX32 R156, R156, c[0x0][0x16c], 0x1, P0 ;  /* 0x00005b009c9c7a11 */ /* 0x000fe400000f0eff */
[----:B------:R-:W-:Y:S02]  /*2970*/  LEA.HI.X.SX32 R160, R160, c[0x0][0x16c], 0x1, P1 ;  /* 0x00005b00a0a07a11 */ /* 0x000fe400008f0eff */
[----:B------:R-:W-:-:S02]  /*2980*/  LEA.HI.X.SX32 R42, R35, c[0x0][0x16c], 0x1, P3 ;  /* 0x00005b00232a7a11 */ /* 0x000fc400018f0eff */
[----:B------:R-:W-:Y:S02]  /*2990*/  LEA.HI.X.SX32 R45, R36, c[0x0][0x16c], 0x1, P4 ;  /* 0x00005b00242d7a11 */ /* 0x000fe400020f0eff */
[----:B------:R-:W-:Y:S02]  /*29a0*/  LEA.HI.X.SX32 R24, R37, c[0x0][0x16c], 0x1, P5 ;  /* 0x00005b0025187a11 */ /* 0x000fe400028f0eff */
[----:B------:R-:W-:Y:S02]  /*29b0*/  LEA R21, P6, R48, c[0x0][0x168], 0x1 ;  /* 0x00005a0030157a11 */ /* 0x000fe400078c08ff */
[----:B------:R-:W-:Y:S02]  /*29c0*/  LEA R34, P0, R49, c[0x0][0x168], 0x1 ;  /* 0x00005a0031227a11 */ /* 0x000fe400078008ff */
[----:B------:R-:W-:Y:S02]  /*29d0*/  LEA R152, P1, R183, c[0x0][0x168], 0x1 ;  /* 0x00005a00b7987a11 */ /* 0x000fe400078208ff */
[----:B------:R-:W-:-:S02]  /*29e0*/  LEA R145, P2, R146, c[0x0][0x168], 0x1 ;  /* 0x00005a0092917a11 */ /* 0x000fc400078408ff */
[----:B------:R-:W-:Y:S02]  /*29f0*/  LEA R28, P3, R50, c[0x0][0x168], 0x1 ;  /* 0x00005a00321c7a11 */ /* 0x000fe400078608ff */
[----:B------:R-:W-:Y:S02]  /*2a00*/  LEA R36, P4, R51, c[0x0][0x168], 0x1 ;  /* 0x00005a0033247a11 */ /* 0x000fe400078808ff */
[----:B------:R-:W-:Y:S02]  /*2a10*/  LEA R142, P5, R143, c[0x0][0x168], 0x1 ;  /* 0x00005a008f8e7a11 */ /* 0x000fe400078a08ff */
[C---:B------:R-:W-:Y:S02]  /*2a20*/  LOP3.LUT R188, R6.reuse, 0x10, RZ, 0x3c, !PT ;  /* 0x0000001006bc7812 */ /* 0x040fe400078e3cff */
[C---:B------:R-:W-:Y:S02]  /*2a30*/  LOP3.LUT R187, R6.reuse, 0x20, RZ, 0x3c, !PT ;  /* 0x0000002006bb7812 */ /* 0x040fe400078e3cff */
[----:B------:R-:W-:-:S02]  /*2a40*/  LOP3.LUT R186, R6, 0x30, RZ, 0x3c, !PT ;  /* 0x0000003006ba7812 */ /* 0x000fc400078e3cff */
[C---:B------:R-:W-:Y:S02]  /*2a50*/  LOP3.LUT R185, R6.reuse, 0x40, RZ, 0x3c, !PT ;  /* 0x0000004006b97812 */ /* 0x040fe400078e3cff */
[C---:B------:R-:W-:Y:S02]  /*2a60*/  LOP3.LUT R182, R6.reuse, 0x50, RZ, 0x3c, !PT ;  /* 0x0000005006b67812 */ /* 0x040fe400078e3cff */
[C---:B------:R-:W-:Y:S02]  /*2a70*/  LOP3.LUT R8, R6.reuse, 0x60, RZ, 0x3c, !PT ;  /* 0x0000006006087812 */ /* 0x040fe400078e3cff */
[----:B------:R-:W-:Y:S02]  /*2a80*/  LOP3.LUT R9, R6, 0x70, RZ, 0x3c, !PT ;  /* 0x0000007006097812 */ /* 0x000fe400078e3cff */
[----:B------:R-:W-:Y:S02]  /*2a90*/  LEA.HI.X.SX32 R20, R48, c[0x0][0x16c], 0x1, P6 ;  /* 0x00005b0030147a11 */ /* 0x000fe400030f0eff */
[----:B------:R-:W-:-:S02]  /*2aa0*/  LEA.HI.X.SX32 R35, R49, c[0x0][0x16c], 0x1, P0 ;  /* 0x00005b0031237a11 */ /* 0x000fc400000f0eff */
[----:B------:R-:W-:Y:S02]  /*2ab0*/  LEA.HI.X.SX32 R183, R183, c[0x0][0x16c], 0x1, P1 ;  /* 0x00005b00b7b77a11 */ /* 0x000fe400008f0eff */
[----:B------:R-:W-:Y:S02]  /*2ac0*/  LEA.HI.X.SX32 R146, R146, c[0x0][0x16c], 0x1, P2 ;  /* 0x00005b0092927a11 */ /* 0x000fe400010f0eff */
[----:B------:R-:W-:Y:S02]  /*2ad0*/  LEA.HI.X.SX32 R29, R50, c[0x0][0x16c], 0x1, P3 ;  /* 0x00005b00321d7a11 */ /* 0x000fe400018f0eff */
[----:B------:R-:W-:Y:S02]  /*2ae0*/  LEA.HI.X.SX32 R37, R51, c[0x0][0x16c], 0x1, P4 ;  /* 0x00005b0033257a11 */ /* 0x000fe400020f0eff */
[----:B------:R-:W-:Y:S02]  /*2af0*/  LEA.HI.X.SX32 R143, R143, c[0x0][0x16c], 0x1, P5 ;  /* 0x00005b008f8f7a11 */ /* 0x000fe400028f0eff */
.L_x_2:
[----:B------:R-:W-:Y:S01]  /*2b00*/  ISETP.GT.AND P2, PT, R11, 0x3, PT ;  /* 0x000000030b00780c */ /* 0x000fe20003f44270 */
[----:B------:R-:W-:Y:S01]  /*2b10*/  IMAD.WIDE R18, R225, 0x2, R32 ;  /* 0x00000002e1127825 */ /* 0x000fe200078e0220 */
[----:B------:R-:W-:-:S02]  /*2b20*/  ISETP.GT.AND P0, PT, R11, 0x1, PT ;  /* 0x000000010b00780c */ /* 0x000fc40003f04270 */
[----:B------:R-:W-:Y:S01]  /*2b30*/  ISETP.GT.AND P4, PT, R11, 0x5, PT ;  /* 0x000000050b00780c */ /* 0x000fe20003f84270 */
[----:B------:R-:W-:Y:S01]  /*2b40*/  IMAD.MOV.U32 R13, RZ, RZ, c[0x0][0x188] ;  /* 0x00006200ff0d7624 */ /* 0x000fe200078e00ff */
[----:B------:R-:W-:Y:S01]  /*2b50*/  PRMT R163, RZ, 0x7610, R163 ;  /* 0x00007610ffa37816 */ /* 0x000fe200000000a3 */
[--C-:B------:R-:W-:Y:S01]  /*2b60*/  IMAD.WIDE R48, R227, 0x2, R32.reuse ;  /* 0x00000002e3307825 */ /* 0x100fe200078e0220 */
[C---:B------:R-:W-:Y:S02]  /*2b70*/  ISETP.GT.AND P1, PT, R11.reuse, 0x2, PT ;  /* 0x000000020b00780c */ /* 0x040fe40003f24270 */
[----:B------:R-:W-:Y:S01]  /*2b80*/  ISETP.GT.AND P3, PT, R11, 0x4, PT ;  /* 0x000000040b00780c */ /* 0x000fe20003f64270 */
[----:B------:R-:W-:Y:S01]  /*2b90*/  IMAD.WIDE R12, R13, 0x2, R32 ;  /* 0x000000020d0c7825 */ /* 0x000fe200078e0220 */
[----:B------:R-:W-:Y:S01]  /*2ba0*/  PRMT R179, RZ, 0x7610, R179 ;  /* 0x00007610ffb37816 */ /* 0x000fe200000000b3 */
[----:B------:R0:W2:Y:S01]  /*2bb0*/  @P2 LDG.E.U16 R163, [R18.64] ;  /* 0x0000000412a32981 */ /* 0x0000a2000c1e1500 */
[----:B------:R-:W-:Y:S01]  /*2bc0*/  PRMT R77, RZ, 0x7610, R77 ;  /* 0x00007610ff4d7816 */ /* 0x000fe2000000004d */
[----:B------:R-:W-:Y:S01]  /*2bd0*/  IMAD.WIDE R16, R224, 0x2, R32 ;  /* 0x00000002e0107825 */ /* 0x000fe200078e0220 */
[----:B------:R-:W-:-:S02]  /*2be0*/  ISETP.GT.AND P2, PT, R11, 0x8, PT ;  /* 0x000000080b00780c */ /* 0x000fc40003f44270 */
[----:B------:R-:W-:Y:S01]  /*2bf0*/  PRMT R169, RZ, 0x7610, R169 ;  /* 0x00007610ffa97816 */ /* 0x000fe200000000a9 */
[----:B------:R-:W-:Y:S01]  /*2c00*/  IMAD.WIDE R26, R226, 0x2, R32 ;  /* 0x00000002e21a7825 */ /* 0x000fe200078e0220 */
[----:B------:R-:W-:Y:S01]  /*2c10*/  PRMT R76, RZ, 0x7610, R76 ;  /* 0x00007610ff4c7816 */ /* 0x000fe2000000004c */
[----:B------:R1:W3:Y:S01]  /*2c20*/  @P0 LDG.E.U16 R179, [R12.64] ;  /* 0x000000040cb30981 */ /* 0x0002e2000c1e1500 */
[----:B------:R-:W-:-:S03]  /*2c30*/  ISETP.GT.AND P0, PT, R11, 0x6, PT ;  /* 0x000000060b00780c */ /* 0x000fc60003f04270 */
[----:B------:R4:W5:Y:S01]  /*2c40*/  @P4 LDG.E.U16 R77, [R48.64] ;  /* 0x00000004304d4981 */ /* 0x000962000c1e1500 */
[C---:B------:R-:W-:Y:S01]  /*2c50*/  ISETP.GT.AND P4, PT, R11.reuse, 0xa, PT ;  /* 0x0000000a0b00780c */ /* 0x040fe20003f84270 */
[----:B0-----:R-:W-:Y:S01]  /*2c60*/  IMAD.WIDE R18, R230, 0x2, R32 ;  /* 0x00000002e6127825 */ /* 0x001fe200078e0220 */
[----:B------:R-:W-:Y:S01]  /*2c70*/  PRMT R153, RZ, 0x7610, R153 ;  /* 0x00007610ff997816 */ /* 0x000fe20000000099 */
[----:B------:R0:W2:Y:S01]  /*2c80*/  @P1 LDG.E.U16 R169, [R16.64] ;  /* 0x0000000410a91981 */ /* 0x0000a2000c1e1500 */
[----:B------:R-:W-:-:S03]  /*2c90*/  ISETP.GT.AND P1, PT, R11, 0x7, PT ;  /* 0x000000070b00780c */ /* 0x000fc60003f24270 */
[----:B------:R0:W2:Y:S01]  /*2ca0*/  @P3 LDG.E.U16 R76, [R26.64] ;  /* 0x000000041a4c3981 */ /* 0x0000a2000c1e1500 */
[C---:B------:R-:W-:Y:S01]  /*2cb0*/  ISETP.GT.AND P3, PT, R11.reuse, 0x9, PT ;  /* 0x000000090b00780c */ /* 0x040fe20003f64270 */
[----:B-1----:R-:W-:Y:S01]  /*2cc0*/  IMAD.WIDE R12, R228, 0x2, R32 ;  /* 0x00000002e40c7825 */ /* 0x002fe200078e0220 */
[----:B------:R-:W-:Y:S01]  /*2cd0*/  PRMT R78, RZ, 0x7610, R78 ;  /* 0x00007610ff4e7816 */ /* 0x000fe2000000004e */
[----:B------:R1:W2:Y:S01]  /*2ce0*/  @P2 LDG.E.U16 R153, [R18.64] ;  /* 0x0000000412992981 */ /* 0x0002a2000c1e1500 */
[----:B------:R-:W-:Y:S01]  /*2cf0*/  PRMT R51, RZ, 0x7610, R51 ;  /* 0x00007610ff337816 */ /* 0x000fe20000000033 */
[----:B----4-:R-:W-:Y:S01]  /*2d00*/  IMAD.WIDE R48, R232, 0x2, R32 ;  /* 0x00000002e8307825 */ /* 0x010fe200078e0220 */
[----:B------:R-:W-:Y:S02]  /*2d10*/  ISETP.GT.AND P2, PT, R11, 0xc, PT ;  /* 0x0000000c0b00780c */ /* 0x000fe40003f44270 */
[----:B------:R-:W-:Y:S01]  /*2d20*/  PRMT R79, RZ, 0x7610, R79 ;  /* 0x00007610ff4f7816 */ /* 0x000fe2000000004f */
[----:B0-----:R-:W-:Y:S01]  /*2d30*/  IMAD.WIDE R16, R229, 0x2, R32 ;  /* 0x00000002e5107825 */ /* 0x001fe200078e0220 */
[----:B------:R-:W-:Y:S01]  /*2d40*/  PRMT R178, RZ, 0x7610, R178 ;  /* 0x00007610ffb27816 */ /* 0x000fe200000000b2 */
[----:B------:R0:W4:Y:S02]  /*2d50*/  @P0 LDG.E.U16 R78, [R12.64] ;  /* 0x000000040c4e0981 */ /* 0x000124000c1e1500 */
[----:B------:R-:W-:Y:S01]  /*2d60*/  IMAD.WIDE R26, R231, 0x2, R32 ;  /* 0x00000002e71a7825 */ /* 0x000fe200078e0220 */
[C---:B------:R-:W-:Y:S01]  /*2d70*/  ISETP.GT.AND P0, PT, R11.reuse, RZ, PT ;  /* 0x000000ff0b00720c */ /* 0x040fe20003f04270 */
[----:B------:R0:W2:Y:S01]  /*2d80*/  @P4 LDG.E.U16 R51, [R48.64] ;  /* 0x0000000430334981 */ /* 0x0000a2000c1e1500 */
[----:B------:R-:W-:-:S02]  /*2d90*/  ISETP.GT.AND P4, PT, R11, 0xe, PT ;  /* 0x0000000e0b00780c */ /* 0x000fc40003f84270 */
[----:B------:R-:W-:Y:S01]  /*2da0*/  PRMT R84, RZ, 0x7610, R84 ;  /* 0x00007610ff547816 */ /* 0x000fe20000000054 */
[----:B------:R0:W2:Y:S01]  /*2db0*/  @P1 LDG.E.U16 R79, [R16.64] ;  /* 0x00000004104f1981 */ /* 0x0000a2000c1e1500 */
[----:B------:R-:W-:-:S03]  /*2dc0*/  ISETP.GT.AND P1, PT, R11, 0xb, PT ;  /* 0x0000000b0b00780c */ /* 0x000fc60003f24270 */
[----:B------:R1:W2:Y:S01]  /*2dd0*/  @P3 LDG.E.U16 R178, [R26.64] ;  /* 0x000000041ab23981 */ /* 0x0002a2000c1e1500 */
[C---:B------:R-:W-:Y:S01]  /*2de0*/  ISETP.GT.AND P3, PT, R11.reuse, 0xd, PT ;  /* 0x0000000d0b00780c */ /* 0x040fe20003f64270 */
[----:B0-----:R-:W-:Y:S01]  /*2df0*/  IMAD.WIDE R16, R234, 0x2, R32 ;  /* 0x00000002ea107825 */ /* 0x001fe200078e0220 */
[----:B------:R-:W-:Y:S02]  /*2e00*/  PRMT R86, RZ, 0x7610, R86 ;  /* 0x00007610ff567816 */ /* 0x000fe40000000056 */
[----:B------:R-:W-:Y:S01]  /*2e10*/  PRMT R184, RZ, 0x7610, R184 ;  /* 0x00007610ffb87816 */ /* 0x000fe200000000b8 */
[----:B-1----:R-:W-:Y:S01]  /*2e20*/  IMAD.WIDE R26, R236, 0x2, R32 ;  /* 0x00000002ec1a7825 */ /* 0x002fe200078e0220 */
[----:B------:R0:W2:Y:S01]  /*2e30*/  @P2 LDG.E.U16 R84, [R16.64] ;  /* 0x0000000410542981 */ /* 0x0000a2000c1e1500 */
[----:B------:R-:W-:Y:S02]  /*2e40*/  ISETP.GT.AND P2, PT, R11, 0x11, PT ;  /* 0x000000110b00780c */ /* 0x000fe40003f44270 */
[----:B------:R-:W-:Y:S01]  /*2e50*/  PRMT R162, RZ, 0x7610, R162 ;  /* 0x00007610ffa27816 */ /* 0x000fe200000000a2 */
[----:B------:R-:W-:Y:S01]  /*2e60*/  IMAD.WIDE R12, R233, 0x2, R32 ;  /* 0x00000002e90c7825 */ /* 0x000fe200078e0220 */
[----:B------:R-:W-:Y:S01]  /*2e70*/  PRMT R85, RZ, 0x7610, R85 ;  /* 0x00007610ff557816 */ /* 0x000fe20000000055 */
[----:B------:R-:W2:Y:S02]  /*2e80*/  @P0 LDG.E.U16 R184, [R32.64] ;  /* 0x0000000420b80981 */ /* 0x000ea4000c1e1500 */
[----:B------:R-:W-:Y:S01]  /*2e90*/  IMAD.WIDE R18, R235, 0x2, R32 ;  /* 0x00000002eb127825 */ /* 0x000fe200078e0220 */
[C---:B------:R-:W-:Y:S01]  /*2ea0*/  ISETP.GT.AND P0, PT, R11.reuse, 0xf, PT ;  /* 0x0000000f0b00780c */ /* 0x040fe20003f04270 */
[----:B------:R1:W2:Y:S01]  /*2eb0*/  @P4 LDG.E.U16 R86, [R26.64] ;  /* 0x000000041a564981 */ /* 0x0002a2000c1e1500 */
[----:B------:R-:W-:-:S02]  /*2ec0*/  ISETP.GT.AND P4, PT, R11, 0x18, PT ;  /* 0x000000180b00780c */ /* 0x000fc40003f84270 */
[----:B------:R-:W-:Y:S01]  /*2ed0*/  PRMT R177, RZ, 0x7610, R177 ;  /* 0x00007610ffb17816 */ /* 0x000fe200000000b1 */
[----:B------:R0:W2:Y:S01]  /*2ee0*/  @P1 LDG.E.U16 R162, [R12.64] ;  /* 0x000000040ca21981 */ /* 0x0000a2000c1e1500 */
[----:B------:R-:W-:-:S03]  /*2ef0*/  ISETP.GT.AND P1, PT, R11, 0x10, PT ;  /* 0x000000100b00780c */ /* 0x000fc60003f24270 */
[----:B------:R0:W2:Y:S01]  /*2f00*/  @P3 LDG.E.U16 R85, [R18.64] ;  /* 0x0000000412553981 */ /* 0x0000a2000c1e1500 */
[----:B------:R-:W-:Y:S01]  /*2f10*/  ISETP.GT.AND P3, PT, R11, 0x12, PT ;  /* 0x000000120b00780c */ /* 0x000fe20003f64270 */
[----:B------:R-:W-:Y:S01]  /*2f20*/  IMAD.WIDE R48, R246, 0x2, R32 ;  /* 0x00000002f6307825 */ /* 0x000fe200078e0220 */
[----:B------:R-:W-:Y:S02]  /*2f30*/  PRMT R87, RZ, 0x7610, R87 ;  /* 0x00007610ff577816 */ /* 0x000fe40000000057 */
[----:B------:R-:W-:Y:S01]  /*2f40*/  PRMT R155, RZ, 0x7610, R155 ;  /* 0x00007610ff9b7816 */ /* 0x000fe2000000009b */
[----:B0-----:R-:W-:Y:S01]  /*2f50*/  IMAD.WIDE R18, R239, 0x2, R32 ;  /* 0x00000002ef127825 */ /* 0x001fe200078e0220 */
[----:B------:R-:W-:-:S04]  /*2f60*/  PRMT R154, RZ, 0x7610, R154 ;  /* 0x00007610ff9a7816 */ /* 0x000fc8000000009a */
[----:B------:R0:W2:Y:S01]  /*2f70*/  @P4 LDG.E.U16 R155, [R48.64] ;  /* 0x00000004309b4981 */ /* 0x0000a2000c1e1500 */
[----:B------:R-:W-:Y:S01]  /*2f80*/  PRMT R50, RZ, 0x7610, R50 ;  /* 0x00007610ff327816 */ /* 0x000fe20000000032 */
[--C-:B------:R-:W-:Y:S02]  /*2f90*/  IMAD.WIDE R12, R237, 0x2, R32.reuse ;  /* 0x00000002ed0c7825 */ /* 0x100fe400078e0220 */
[----:B------:R0:W2:Y:S01]  /*2fa0*/  @P2 LDG.E.U16 R177, [R18.64] ;  /* 0x0000000412b12981 */ /* 0x0000a2000c1e1500 */
[----:B------:R-:W-:Y:S01]  /*2fb0*/  ISETP.GT.AND P2, PT, R11, 0x13, PT ;  /* 0x000000130b00780c */ /* 0x000fe20003f44270 */
[----:B------:R-:W-:-:S04]  /*2fc0*/  IMAD.WIDE R16, R238, 0x2, R32 ;  /* 0x00000002ee107825 */ /* 0x000fc800078e0220 */
[----:B-1----:R-:W-:Y:S01]  /*2fd0*/  IMAD.WIDE R26, R240, 0x2, R32 ;  /* 0x00000002f01a7825 */ /* 0x002fe200078e0220 */
[----:B------:R1:W2:Y:S01]  /*2fe0*/  @P0 LDG.E.U16 R87, [R12.64] ;  /* 0x000000040c570981 */ /* 0x0002a2000c1e1500 */
[C---:B------:R-:W-:Y:S02]  /*2ff0*/  ISETP.GT.AND P4, PT, R11.reuse, 0x20, PT ;  /* 0x000000200b00780c */ /* 0x040fe40003f84270 */
[----:B------:R-:W-:Y:S01]  /*3000*/  PRMT R88, RZ, 0x7610, R88 ;  /* 0x00007610ff587816 */ /* 0x000fe20000000058 */
[----:B------:R0:W2:Y:S04]  /*3010*/  @P1 LDG.E.U16 R154, [R16.64] ;  /* 0x00000004109a1981 */ /* 0x0000a8000c1e1500 */
[----:B------:R0:W2:Y:S01]  /*3020*/  @P3 LDG.E.U16 R50, [R26.64] ;  /* 0x000000041a323981 */ /* 0x0000a2000c1e1500 */
[----:B-1----:R-:W-:Y:S01]  /*3030*/  IMAD.MOV.U32 R13, RZ, RZ, c[0x0][0x188] ;  /* 0x00006200ff0d7624 */ /* 0x002fe200078e00ff */
[----:B------:R-:W-:Y:S01]  /*3040*/  ISETP.GT.AND P3, PT, R11, 0x14, PT ;  /* 0x000000140b00780c */ /* 0x000fe20003f64270 */
[----:B0-----:R-:W-:Y:S01]  /*3050*/  IMAD.WIDE R16, R241, 0x2, R32 ;  /* 0x00000002f1107825 */ /* 0x001fe200078e0220 */
[----:B------:R-:W-:-:S03]  /*3060*/  ISETP.GT.AND P0, PT, R11, 0x15, PT ;  /* 0x000000150b00780c */ /* 0x000fc60003f04270 */
[----:B------:R-:W-:Y:S01]  /*3070*/  IMAD.SHL.U32 R13, R13, 0x20, RZ ;  /* 0x000000200d0d7824 */ /* 0x000fe200078e00ff */
[----:B------:R-:W-:Y:S01]  /*3080*/  PRMT R181, RZ, 0x7610, R181 ;  /* 0x00007610ffb57816 */ /* 0x000fe200000000b5 */
[----:B------:R0:W2:Y:S01]  /*3090*/  @P2 LDG.E.U16 R88, [R16.64] ;  /* 0x0000000410582981 */ /* 0x0000a2000c1e1500 */
[----:B------:R-:W-:Y:S01]  /*30a0*/  ISETP.GT.AND P1, PT, R11, 0x30, PT ;  /* 0x000000300b00780c */ /* 0x000fe20003f24270 */
[----:B------:R-:W-:Y:S01]  /*30b0*/  IMAD.WIDE R12, R13, 0x2, R32 ;  /* 0x000000020d0c7825 */ /* 0x000fe200078e0220 */
[----:B------:R-:W-:-:S03]  /*30c0*/  PRMT R89, RZ, 0x7610, R89 ;  /* 0x00007610ff597816 */ /* 0x000fc60000000059 */
[----:B------:R-:W-:-:S04]  /*30d0*/  IMAD.WIDE R18, R242, 0x2, R32 ;  /* 0x00000002f2127825 */ /* 0x000fc800078e0220 */
[----:B0-----:R-:W-:Y:S01]  /*30e0*/  IMAD.MOV.U32 R17, RZ, RZ, c[0x0][0x188] ;  /* 0x00006200ff117624 */ /* 0x001fe200078e00ff */
[----:B------:R-:W-:Y:S01]  /*30f0*/  ISETP.GT.AND P2, PT, R11, 0x16, PT ;  /* 0x000000160b00780c */ /* 0x000fe20003f44270 */
[----:B------:R0:W2:Y:S01]  /*3100*/  @P4 LDG.E.U16 R181, [R12.64] ;  /* 0x000000040cb54981 */ /* 0x0000a2000c1e1500 */
[----:B------:R-:W-:Y:S01]  /*3110*/  PRMT R90, RZ, 0x7610, R90 ;  /* 0x00007610ff5a7816 */ /* 0x000fe2000000005a */
[----:B------:R-:W-:Y:S01]  /*3120*/  IMAD R17, R17, 0x30, RZ ;  /* 0x0000003011117824 */ /* 0x000fe200078e02ff */
[----:B------:R-:W-:Y:S01]  /*3130*/  PRMT R49, RZ, 0x7610, R49 ;  /* 0x00007610ff317816 */ /* 0x000fe20000000031 */
[----:B------:R1:W2:Y:S01]  /*3140*/  @P3 LDG.E.U16 R89, [R18.64] ;  /* 0x0000000412593981 */ /* 0x0002a2000c1e1500 */
[----:B------:R-:W-:Y:S01]  /*3150*/  ISETP.GT.AND P3, PT, R11, 0x17, PT ;  /* 0x000000170b00780c */ /* 0x000fe20003f64270 */
[----:B------:R-:W-:-:S04]  /*3160*/  IMAD.WIDE R16, R17, 0x2, R32 ;  /* 0x0000000211107825 */ /* 0x000fc800078e0220 */
[----:B0-----:R-:W-:Y:S01]  /*3170*/  IMAD.WIDE R12, R243, 0x2, R32 ;  /* 0x00000002f30c7825 */ /* 0x001fe200078e0220 */
[----:B------:R-:W-:Y:S01]  /*3180*/  PRMT R91, RZ, 0x7610, R91 ;  /* 0x00007610ff5b7816 */ /* 0x000fe2000000005b */
[----:B------:R0:W2:Y:S01]  /*3190*/  @P1 LDG.E.U16 R49, [R16.64] ;  /* 0x0000000410311981 */ /* 0x0000a2000c1e1500 */
[C---:B------:R-:W-:Y:S01]  /*31a0*/  ISETP.GT.AND P4, PT, R11.reuse, 0x38, PT ;  /* 0x000000380b00780c */ /* 0x040fe20003f84270 */
[----:B-1----:R-:W-:Y:S02]  /*31b0*/  IMAD.MOV.U32 R19, RZ, RZ, c[0x0][0x188] ;  /* 0x00006200ff137624 */ /* 0x002fe400078e00ff */
[----:B------:R1:W2:Y:S01]  /*31c0*/  @P0 LDG.E.U16 R90, [R12.64] ;  /* 0x000000040c5a0981 */ /* 0x0002a2000c1e1500 */
[C---:B------:R-:W-:Y:S02]  /*31d0*/  ISETP.GT.AND P0, PT, R11.reuse, 0x19, PT ;  /* 0x000000190b00780c */ /* 0x040fe40003f04270 */
[----:B------:R-:W-:Y:S01]  /*31e0*/  ISETP.GT.AND P1, PT, R11, 0x1a, PT ;  /* 0x0000001a0b00780c */ /* 0x000fe20003f24270 */
[----:B------:R-:W-:Y:S01]  /*31f0*/  IMAD.MOV.U32 R27, RZ, RZ, c[0x0][0x188] ;  /* 0x00006200ff1b7624 */ /* 0x000fe200078e00ff */
[----:B------:R-:W-:Y:S01]  /*3200*/  PRMT R92, RZ, 0x7610, R92 ;  /* 0x00007610ff5c7816 */ /* 0x000fe2000000005c */
[----:B------:R-:W-:-:S02]  /*3210*/  IMAD R19, R19, 0x38, RZ ;  /* 0x0000003813137824 */ /* 0x000fc400078e02ff */
[----:B-1----:R-:W-:Y:S01]  /*3220*/  IMAD.WIDE R12, R244, 0x2, R32 ;  /* 0x00000002f40c7825 */ /* 0x002fe200078e0220 */
[----:B------:R-:W-:-:S03]  /*3230*/  ISETP.GT.AND P5, PT, R11, 0x28, PT ;  /* 0x000000280b00780c */ /* 0x000fc60003fa4270 */
[----:B0-----:R-:W-:Y:S01]  /*3240*/  IMAD.WIDE R16, R245, 0x2, R32 ;  /* 0x00000002f5107825 */ /* 0x001fe200078e0220 */
[----:B------:R0:W2:Y:S01]  /*3250*/  @P2 LDG.E.U16 R91, [R12.64] ;  /* 0x000000040c5b2981 */ /* 0x0000a2000c1e1500 */
[----:B------:R-:W-:Y:S02]  /*3260*/  ISETP.GT.AND P2, PT, R11, 0x1b, PT ;  /* 0x0000001b0b00780c */ /* 0x000fe40003f44270 */
[----:B------:R-:W-:Y:S01]  /*3270*/  PRMT R48, RZ, 0x7610, R48 ;  /* 0x00007610ff307816 */ /* 0x000fe20000000030 */
[----:B------:R-:W-:Y:S01]  /*3280*/  IMAD R27, R27, 0x28, RZ ;  /* 0x000000281b1b7824 */ /* 0x000fe200078e02ff */
[----:B------:R1:W2:Y:S01]  /*3290*/  @P3 LDG.E.U16 R92, [R16.64] ;  /* 0x00000004105c3981 */ /* 0x0002a2000c1e1500 */
[----:B------:R-:W-:Y:S01]  /*32a0*/  IMAD.WIDE R18, R19, 0x2, R32 ;  /* 0x0000000213127825 */ /* 0x000fe200078e0220 */
[----:B------:R-:W-:Y:S02]  /*32b0*/  PRMT R176, RZ, 0x7610, R176 ;  /* 0x00007610ffb07816 */ /* 0x000fe400000000b0 */
[----:B------:R-:W-:Y:S01]  /*32c0*/  PRMT R168, RZ, 0x7610, R168 ;  /* 0x00007610ffa87816 */ /* 0x000fe200000000a8 */
[----:B0-----:R-:W-:Y:S01]  /*32d0*/  IMAD.WIDE R12, R247, 0x2, R32 ;  /* 0x00000002f70c7825 */ /* 0x001fe200078e0220 */
[----:B------:R-:W-:Y:S01]  /*32e0*/  PRMT R180, RZ, 0x7610, R180 ;  /* 0x00007610ffb47816 */ /* 0x000fe200000000b4 */
[----:B------:R0:W2:Y:S01]  /*32f0*/  @P4 LDG.E.U16 R48, [R18.64] ;  /* 0x0000000412304981 */ /* 0x0000a2000c1e1500 */
[----:B------:R-:W-:Y:S01]  /*3300*/  ISETP.GT.AND P3, PT, R11, 0x1c, PT ;  /* 0x0000001c0b00780c */ /* 0x000fe20003f64270 */
[----:B-1----:R-:W-:Y:S01]  /*3310*/  IMAD.WIDE R16, R248, 0x2, R32 ;  /* 0x00000002f8107825 */ /* 0x002fe200078e0220 */
[----:B------:R-:W-:Y:S01]  /*3320*/  PRMT R93, RZ, 0x7610, R93 ;  /* 0x00007610ff5d7816 */ /* 0x000fe2000000005d */
[----:B------:R1:W2:Y:S02]  /*3330*/  @P0 LDG.E.U16 R176, [R12.64] ;  /* 0x000000040cb00981 */ /* 0x0002a4000c1e1500 */
[--C-:B------:R-:W-:Y:S01]  /*3340*/  IMAD.WIDE R26, R27, 0x2, R32.reuse ;  /* 0x000000021b1a7825 */ /* 0x100fe200078e0220 */
[----:B------:R-:W-:Y:S01]  /*3350*/  ISETP.GT.AND P0, PT, R11, 0x1d, PT ;  /* 0x0000001d0b00780c */ /* 0x000fe20003f04270 */
[----:B------:R1:W2:Y:S02]  /*3360*/  @P1 LDG.E.U16 R168, [R16.64] ;  /* 0x0000000410a81981 */ /* 0x0002a4000c1e1500 */
[----:B0-----:R-:W-:Y:S01]  /*3370*/  IMAD.WIDE R18, R249, 0x2, R32 ;  /* 0x00000002f9127825 */ /* 0x001fe200078e0220 */
[----:B------:R-:W-:Y:S01]  /*3380*/  ISETP.GT.AND P1, PT, R11, 0x1e, PT ;  /* 0x0000001e0b00780c */ /* 0x000fe20003f24270 */
[----:B------:R0:W2:Y:S01]  /*3390*/  @P5 LDG.E.U16 R180, [R26.64] ;  /* 0x000000041ab45981 */ /* 0x0000a2000c1e1500 */
[----:B------:R-:W-:-:S03]  /*33a0*/  PRMT R94, RZ, 0x7610, R94 ;  /* 0x00007610ff5e7816 */ /* 0x000fc6000000005e */
[----:B------:R1:W2:Y:S01]  /*33b0*/  @P2 LDG.E.U16 R93, [R18.64] ;  /* 0x00000004125d2981 */ /* 0x0002a2000c1e1500 */
[----:B------:R-:W-:Y:S01]  /*33c0*/  ISETP.GT.AND P2, PT, R11, 0x1f, PT ;  /* 0x0000001f0b00780c */ /* 0x000fe20003f44270 */
[----:B0-----:R-:W-:Y:S01]  /*33d0*/  IMAD.MOV.U32 R26, RZ, RZ, c[0x0][0x188] ;  /* 0x00006200ff1a7624 */ /* 0x001fe200078e00ff */
[----:B------:R-:W-:Y:S01]  /*33e0*/  PRMT R95, RZ, 0x7610, R95 ;  /* 0x00007610ff5f7816 */ /* 0x000fe2000000005f */
[----:B-1----:R-:W-:Y:S01]  /*33f0*/  IMAD.WIDE R18, R250, 0x2, R32 ;  /* 0x00000002fa127825 */ /* 0x002fe200078e0220 */
[----:B------:R-:W-:-:S03]  /*3400*/  PRMT R96, RZ, 0x7610, R96 ;  /* 0x00007610ff607816 */ /* 0x000fc60000000060 */
[----:B------:R-:W-:Y:S01]  /*3410*/  IMAD R26, R26, 0x1f, RZ ;  /* 0x0000001f1a1a7824 */ /* 0x000fe200078e02ff */
[----:B------:R0:W2:Y:S01]  /*3420*/  @P3 LDG.E.U16 R94, [R18.64] ;  /* 0x00000004125e3981 */ /* 0x0000a2000c1e1500 */
[----:B------:R-:W-:-:S04]  /*3430*/  IMAD.WIDE R12, R251, 0x2, R32 ;  /* 0x00000002fb0c7825 */ /* 0x000fc800078e0220 */
[----:B------:R-:W-:Y:S01]  /*3440*/  IMAD.WIDE R16, R252, 0x2, R32 ;  /* 0x00000002fc107825 */ /* 0x000fe200078e0220 */
[----:B------:R-:W-:Y:S01]  /*3450*/  PRMT R97, RZ, 0x7610, R97 ;  /* 0x00007610ff617816 */ /* 0x000fe20000000061 */
[----:B------:R1:W2:Y:S02]  /*3460*/  @P0 LDG.E.U16 R95, [R12.64] ;  /* 0x000000040c5f0981 */ /* 0x0002a4000c1e1500 */
[----:B0-----:R-:W-:Y:S02]  /*3470*/  IMAD.WIDE R18, R26, 0x2, R32 ;  /* 0x000000021a127825 */ /* 0x001fe400078e0220 */
[----:B------:R0:W2:Y:S02]  /*3480*/  @P1 LDG.E.U16 R96, [R16.64] ;  /* 0x0000000410601981 */ /* 0x0000a4000c1e1500 */
[----:B------:R-:W-:Y:S01]  /*3490*/  IMAD.MOV.U32 R26, RZ, RZ, c[0x0][0x188] ;  /* 0x00006200ff1a7624 */ /* 0x000fe200078e00ff */
[C---:B------:R-:W-:Y:S01]  /*34a0*/  ISETP.GT.AND P0, PT, R11.reuse, 0x21, PT ;  /* 0x000000210b00780c */ /* 0x040fe20003f04270 */
[----:B------:R1:W2:Y:S01]  /*34b0*/  @P2 LDG.E.U16 R97, [R18.64] ;  /* 0x0000000412612981 */ /* 0x0002a2000c1e1500 */
[----:B------:R-:W-:Y:S01]  /*34c0*/  ISETP.GT.AND P1, PT, R11, 0x22, PT ;  /* 0x000000220b00780c */ /* 0x000fe20003f24270 */
[----:B------:R-:W-:-:S02]  /*34d0*/  IMAD R26, R26, 0x21, RZ ;  /* 0x000000211a1a7824 */ /* 0x000fc400078e02ff */
[----:B0-----:R-:W-:Y:S01]  /*34e0*/  IMAD.MOV.U32 R17, RZ, RZ, c[0x0][0x188] ;  /* 0x00006200ff117624 */ /* 0x001fe200078e00ff */
[C---:B------:R-:W-:Y:S01]  /*34f0*/  ISETP.GT.AND P2, PT, R11.reuse, 0x23, PT ;  /* 0x000000230b00780c */ /* 0x040fe20003f44270 */
[----:B-1----:R-:W-:Y:S01]  /*3500*/  IMAD.WIDE R12, R26, 0x2, R32 ;  /* 0x000000021a0c7825 */ /* 0x002fe200078e0220 */
[----:B------:R-:W-:-:S03]  /*3510*/  ISETP.GT.AND P3, PT, R11, 0x24, PT ;  /* 0x000000240b00780c */ /* 0x000fc60003f64270 */
[----:B------:R-:W-:Y:S02]  /*3520*/  IMAD R17, R17, 0x22, RZ ;  /* 0x0000002211117824 */ /* 0x000fe400078e02ff */
[----:B------:R-:W-:Y:S01]  /*3530*/  IMAD.MOV.U32 R27, RZ, RZ, c[0x0][0x188] ;  /* 0x00006200ff1b7624 */ /* 0x000fe200078e00ff */
[----:B------:R-:W-:Y:S01]  /*3540*/  PRMT R175, RZ, 0x7610, R175 ;  /* 0x00007610ffaf7816 */ /* 0x000fe200000000af */
[----:B------:R-:W-:Y:S01]  /*3550*/  IMAD.MOV.U32 R26, RZ, RZ, c[0x0][0x188] ;  /* 0x00006200ff1a7624 */ /* 0x000fe200078e00ff */
[----:B------:R-:W-:Y:S01]  /*3560*/  PRMT R167, RZ, 0x7610, R167 ;  /* 0x00007610ffa77816 */ /* 0x000fe200000000a7 */
[----:B------:R-:W-:Y:S01]  /*3570*/  IMAD.WIDE R16, R17, 0x2, R32 ;  /* 0x0000000211107825 */ /* 0x000fe200078e0220 */
[----:B------:R-:W-:Y:S02]  /*3580*/  PRMT R98, RZ, 0x7610, R98 ;  /* 0x00007610ff627816 */ /* 0x000fe40000000062 */
[----:B------:R-:W-:Y:S01]  /*3590*/  PRMT R99, RZ, 0x7610, R99 ;  /* 0x00007610ff637816 */ /* 0x000fe20000000063 */
[----:B------:R-:W-:Y:S01]  /*35a0*/  IMAD R27, R27, 0x23, RZ ;  /* 0x000000231b1b7824 */ /* 0x000fe200078e02ff */
[----:B------:R0:W2:Y:S01]  /*35b0*/  @P0 LDG.E.U16 R175, [R12.64] ;  /* 0x000000040caf0981 */ /* 0x0000a2000c1e1500 */
[----:B------:R-:W-:-:S02]  /*35c0*/  IMAD R26, R26, 0x24, RZ ;  /* 0x000000241a1a7824 */ /* 0x000fc400078e02ff */
[--C-:B------:R-:W-:Y:S01]  /*35d0*/  IMAD.WIDE R18, R27, 0x2, R32.reuse ;  /* 0x000000021b127825 */ /* 0x100fe200078e0220 */
[----:B------:R1:W2:Y:S01]  /*35e0*/  @P1 LDG.E.U16 R167, [R16.64] ;  /* 0x0000000410a71981 */ /* 0x0002a2000c1e1500 */
[C---:B------:R-:W-:Y:S02]  /*35f0*/  ISETP.GT.AND P1, PT, R11.reuse, 0x25, PT ;  /* 0x000000250b00780c */ /* 0x040fe40003f24270 */
[----:B------:R-:W-:Y:S01]  /*3600*/  IMAD.WIDE R26, R26, 0x2, R32 ;  /* 0x000000021a1a7825 */ /* 0x000fe200078e0220 */
[----:B------:R1:W2:Y:S03]  /*3610*/  @P2 LDG.E.U16 R98, [R18.64] ;  /* 0x0000000412622981 */ /* 0x0002a6000c1e1500 */
[----:B0-----:R-:W-:Y:S01]  /*3620*/  IMAD.MOV.U32 R13, RZ, RZ, c[0x0][0x188] ;  /* 0x00006200ff0d7624 */ /* 0x001fe200078e00ff */
[----:B------:R0:W2:Y:S01]  /*3630*/  @P3 LDG.E.U16 R99, [R26.64] ;  /* 0x000000041a633981 */ /* 0x0000a2000c1e1500 */
[----:B------:R-:W-:-:S02]  /*3640*/  ISETP.GT.AND P4, PT, R11, 0x29, PT ;  /* 0x000000290b00780c */ /* 0x000fc40003f84270 */
[----:B------:R-:W-:Y:S01]  /*3650*/  IMAD R13, R13, 0x25, RZ ;  /* 0x000000250d0d7824 */ /* 0x000fe200078e02ff */
[----:B------:R-:W-:Y:S01]  /*3660*/  PRMT R100, RZ, 0x7610, R100 ;  /* 0x00007610ff647816 */ /* 0x000fe20000000064 */
[----:B-1----:R-:W-:Y:S01]  /*3670*/  IMAD.MOV.U32 R19, RZ, RZ, c[0x0][0x188] ;  /* 0x00006200ff137624 */ /* 0x002fe200078e00ff */
[----:B------:R-:W-:Y:S01]  /*3680*/  ISETP.GT.AND P2, PT, R11, 0x26, PT ;  /* 0x000000260b00780c */ /* 0x000fe20003f44270 */
[----:B------:R-:W-:-:S04]  /*3690*/  IMAD.WIDE R12, R13, 0x2, R32 ;  /* 0x000000020d0c7825 */ /* 0x000fc800078e0220 */
[----:B0-----:R-:W-:Y:S01]  /*36a0*/  IMAD.MOV.U32 R27, RZ, RZ, c[0x0][0x188] ;  /* 0x00006200ff1b7624 */ /* 0x001fe200078e00ff */
[----:B------:R-:W-:Y:S01]  /*36b0*/  PRMT R174, RZ, 0x7610, R174 ;  /* 0x00007610ffae7816 */ /* 0x000fe200000000ae */
[----:B------:R-:W-:Y:S01]  /*36c0*/  IMAD.MOV.U32 R17, RZ, RZ, c[0x0][0x188] ;  /* 0x00006200ff117624 */ /* 0x000fe200078e00ff */
[----:B------:R0:W2:Y:S01]  /*36d0*/  @P1 LDG.E.U16 R100, [R12.64] ;  /* 0x000000040c641981 */ /* 0x0000a2000c1e1500 */
[----:B------:R-:W-:Y:S02]  /*36e0*/  IMAD R19, R19, 0x29, RZ ;  /* 0x0000002913137824 */ /* 0x000fe400078e02ff */
[----:B------:R-:W-:Y:S01]  /*36f0*/  IMAD R27, R27, 0x27, RZ ;  /* 0x000000271b1b7824 */ /* 0x000fe200078e02ff */
[----:B------:R-:W-:Y:S01]  /*3700*/  ISETP.GT.AND P3, PT, R11, 0x27, PT ;  /* 0x000000270b00780c */ /* 0x000fe20003f64270 */
[----:B------:R-:W-:Y:S02]  /*3710*/  IMAD R17, R17, 0x26, RZ ;  /* 0x0000002611117824 */ /* 0x000fe400078e02ff */
[----:B------:R-:W-:Y:S01]  /*3720*/  IMAD.WIDE R18, R19, 0x2, R32 ;  /* 0x0000000213127825 */ /* 0x000fe200078e0220 */
[----:B------:R-:W-:-:S03]  /*3730*/  PRMT R101, RZ, 0x7610, R101 ;  /* 0x00007610ff657816 */ /* 0x000fc60000000065 */
[--C-:B0-----:R-:W-:Y:S01]  /*3740*/  IMAD.WIDE R12, R27, 0x2, R32.reuse ;  /* 0x000000021b0c7825 */ /* 0x101fe200078e0220 */
[----:B------:R-:W-:Y:S01]  /*3750*/  ISETP.GT.AND P0, PT, R11, 0x31, PT ;  /* 0x000000310b00780c */ /* 0x000fe20003f04270 */
[----:B------:R0:W2:Y:S02]  /*3760*/  @P4 LDG.E.U16 R174, [R18.64] ;  /* 0x0000000412ae4981 */ /* 0x0000a4000c1e1500 */
[----:B------:R-:W-:Y:S02]  /*3770*/  IMAD.MOV.U32 R27, RZ, RZ, c[0x0][0x188] ;  /* 0x00006200ff1b7624 */ /* 0x000fe400078e00ff */
[----:B------:R-:W-:Y:S01]  /*3780*/  IMAD.WIDE R16, R17, 0x2, R32 ;  /* 0x0000000211107825 */ /* 0x000fe200078e0220 */
[----:B------:R-:W-:-:S03]  /*3790*/  PRMT R102, RZ, 0x7610, R102 ;  /* 0x00007610ff667816 */ /* 0x000fc60000000066 */
[----:B------:R-:W-:Y:S01]  /*37a0*/  IMAD R27, R27, 0x31, RZ ;  /* 0x000000311b1b7824 */ /* 0x000fe200078e02ff */
[----:B------:R1:W2:Y:S01]  /*37b0*/  @P2 LDG.E.U16 R101, [R16.64] ;  /* 0x0000000410652981 */ /* 0x0002a2000c1e1500 */
[----:B0-----:R-:W-:Y:S02]  /*37c0*/  IMAD.MOV.U32 R19, RZ, RZ, c[0x0][0x188] ;  /* 0x00006200ff137624 */ /* 0x001fe400078e00ff */
[----:B------:R-:W-:Y:S01]  /*37d0*/  IMAD.MOV.U32 R26, RZ, RZ, c[0x0][0x188] ;  /* 0x00006200ff1a7624 */ /* 0x000fe200078e00ff */
[----:B------:R-:W-:Y:S01]  /*37e0*/  ISETP.GT.AND P4, PT, R11, 0x39, PT ;  /* 0x000000390b00780c */ /* 0x000fe20003f84270 */
[----:B------:R-:W-:Y:S01]  /*37f0*/  IMAD R19, R19, 0x2a, RZ ;  /* 0x0000002a13137824 */ /* 0x000fe200078e02ff */
[----:B------:R-:W-:Y:S01]  /*3800*/  PRMT R172, RZ, 0x7610, R172 ;  /* 0x00007610ffac7816 */ /* 0x000fe200000000ac */
[----:B------:R-:W-:Y:S01]  /*3810*/  IMAD R26, R26, 0x2b, RZ ;  /* 0x0000002b1a1a7824 */ /* 0x000fe200078e02ff */
[----:B------:R0:W2:Y:S01]  /*3820*/  @P3 LDG.E.U16 R102, [R12.64] ;  /* 0x000000040c663981 */ /* 0x0000a2000c1e1500 */
[----:B-1----:R-:W-:Y:S01]  /*3830*/  IMAD.WIDE R16, R27, 0x2, R32 ;  /* 0x000000021b107825 */ /* 0x002fe200078e0220 */
[----:B------:R-:W-:-:S03]  /*3840*/  ISETP.GT.AND P1, PT, R11, 0x2a, PT ;  /* 0x0000002a0b00780c */ /* 0x000fc60003f24270 */
[----:B------:R-:W-:Y:S01]  /*3850*/  IMAD.MOV.U32 R27, RZ, RZ, c[0x0][0x188] ;  /* 0x00006200ff1b7624 */ /* 0x000fe200078e00ff */
[----:B------:R1:W2:Y:S03]  /*3860*/  @P0 LDG.E.U16 R172, [R16.64] ;  /* 0x0000000410ac0981 */ /* 0x0002a6000c1e1500 */
[----:B------:R-:W-:Y:S02]  /*3870*/  IMAD R27, R27, 0x39, RZ ;  /* 0x000000391b1b7824 */ /* 0x000fe400078e02ff */
[----:B0-----:R-:W-:Y:S01]  /*3880*/  IMAD.WIDE R12, R19, 0x2, R32 ;  /* 0x00000002130c7825 */ /* 0x001fe200078e0220 */
[----:B------:R-:W-:-:S03]  /*3890*/  PRMT R170, RZ, 0x7610, R170 ;  /* 0x00007610ffaa7816 */ /* 0x000fc600000000aa */
[----:B------:R-:W-:Y:S01]  /*38a0*/  IMAD.WIDE R18, R26, 0x2, R32 ;  /* 0x000000021a127825 */ /* 0x000fe200078e0220 */
[----:B------:R-:W-:-:S03]  /*38b0*/  ISETP.GT.AND P3, PT, R11, 0x2d, PT ;  /* 0x0000002d0b00780c */ /* 0x000fc60003f64270 */
[----:B------:R-:W-:Y:S02]  /*38c0*/  IMAD.MOV.U32 R26, RZ, RZ, c[0x0][0x188] ;  /* 0x00006200ff1a7624 */ /* 0x000fe400078e00ff */
[----:B-1----:R-:W-:Y:S01]  /*38d0*/  IMAD.WIDE R16, R27, 0x2, R32 ;  /* 0x000000021b107825 */ /* 0x002fe200078e0220 */
[----:B------:R-:W-:Y:S02]  /*38e0*/  ISETP.GT.AND P0, PT, R11, 0x2c, PT ;  /* 0x0000002c0b00780c */ /* 0x000fe40003f04270 */
[----:B------:R-:W-:Y:S01]  /*38f0*/  PRMT R166, RZ, 0x7610, R166 ;  /* 0x00007610ffa67816 */ /* 0x000fe200000000a6 */
[----:B------:R-:W-:Y:S01]  /*3900*/  IMAD.MOV.U32 R27, RZ, RZ, c[0x0][0x188] ;  /* 0x00006200ff1b7624 */ /* 0x000fe200078e00ff */
[----:B------:R0:W2:Y:S01]  /*3910*/  @P4 LDG.E.U16 R170, [R16.64] ;  /* 0x0000000410aa4981 */ /* 0x0000a2000c1e1500 */
[----:B------:R-:W-:Y:S02]  /*3920*/  IMAD R26, R26, 0x2d, RZ ;  /* 0x0000002d1a1a7824 */ /* 0x000fe400078e02ff */
[----:B------:R-:W-:Y:S01]  /*3930*/  IMAD R27, R27, 0x2c, RZ ;  /* 0x0000002c1b1b7824 */ /* 0x000fe200078e02ff */
[----:B------:R-:W-:Y:S01]  /*3940*/  ISETP.GT.AND P2, PT, R11, 0x2b, PT ;  /* 0x0000002b0b00780c */ /* 0x000fe20003f44270 */
[----:B------:R1:W2:Y:S01]  /*3950*/  @P1 LDG.E.U16 R166, [R12.64] ;  /* 0x000000040ca61981 */ /* 0x0002a2000c1e1500 */
[----:B------:R-:W-:Y:S01]  /*3960*/  PRMT R129, RZ, 0x7610, R129 ;  /* 0x00007610ff817816 */ /* 0x000fe20000000081 */
[----:B0-----:R-:W-:Y:S01]  /*3970*/  IMAD.WIDE R16, R26, 0x2, R32 ;  /* 0x000000021a107825 */ /* 0x001fe200078e0220 */
[----:B------:R-:W-:-:S03]  /*3980*/  PRMT R128, RZ, 0x7610, R128 ;  /* 0x00007610ff807816 */ /* 0x000fc60000000080 */
[----:B------:R-:W-:Y:S01]  /*3990*/  IMAD.MOV.U32 R26, RZ, RZ, c[0x0][0x188] ;  /* 0x00006200ff1a7624 */ /* 0x000fe200078e00ff */
[----:B------:R-:W-:Y:S01]  /*39a0*/  ISETP.GT.AND P1, PT, R11, 0x2e, PT ;  /* 0x0000002e0b00780c */ /* 0x000fe20003f24270 */
[----:B-1----:R-:W-:Y:S01]  /*39b0*/  IMAD.WIDE R12, R27, 0x2, R32 ;  /* 0x000000021b0c7825 */ /* 0x002fe200078e0220 */
[----:B------:R0:W2:Y:S03]  /*39c0*/  @P3 LDG.E.U16 R129, [R16.64] ;  /* 0x0000000410813981 */ /* 0x0000a6000c1e1500 */
[----:B------:R-:W-:Y:S01]  /*39d0*/  IMAD.MOV.U32 R27, RZ, RZ, c[0x0][0x188] ;  /* 0x00006200ff1b7624 */ /* 0x000fe200078e00ff */
[----:B------:R-:W-:Y:S01]  /*39e0*/  PRMT R103, RZ, 0x7610, R103 ;  /* 0x00007610ff677816 */ /* 0x000fe20000000067 */
[----:B------:R-:W-:Y:S01]  /*39f0*/  IMAD R26, R26, 0x2f, RZ ;  /* 0x0000002f1a1a7824 */ /* 0x000fe200078e02ff */
[----:B------:R1:W2:Y:S01]  /*3a00*/  @P0 LDG.E.U16 R128, [R12.64] ;  /* 0x000000040c800981 */ /* 0x0002a2000c1e1500 */
[----:B------:R-:W-:Y:S01]  /*3a10*/  IMAD R27, R27, 0x2e, RZ ;  /* 0x0000002e1b1b7824 */ /* 0x000fe200078e02ff */
[----:B------:R-:W-:Y:S01]  /*3a20*/  ISETP.GT.AND P0, PT, R11, 0x32, PT ;  /* 0x000000320b00780c */ /* 0x000fe20003f04270 */
[----:B0-----:R-:W-:Y:S01]  /*3a30*/  IMAD.WIDE R16, R26, 0x2, R32 ;  /* 0x000000021a107825 */ /* 0x001fe200078e0220 */
[----:B------:R-:W-:Y:S01]  /*3a40*/  PRMT R130, RZ, 0x7610, R130 ;  /* 0x00007610ff827816 */ /* 0x000fe20000000082 */
[----:B------:R0:W2:Y:S02]  /*3a50*/  @P2 LDG.E.U16 R103, [R18.64] ;  /* 0x0000000412672981 */ /* 0x0000a4000c1e1500 */
[----:B------:R-:W-:-:S02]  /*3a60*/  IMAD.MOV.U32 R26, RZ, RZ, c[0x0][0x188] ;  /* 0x00006200ff1a7624 */ /* 0x000fc400078e00ff */
[----:B-1----:R-:W-:Y:S01]  /*3a70*/  IMAD.WIDE R12, R27, 0x2, R32 ;  /* 0x000000021b0c7825 */ /* 0x002fe200078e0220 */
[----:B------:R-:W-:-:S03]  /*3a80*/  PRMT R165, RZ, 0x7610, R165 ;  /* 0x00007610ffa57816 */ /* 0x000fc600000000a5 */
[----:B------:R-:W-:Y:S01]  /*3a90*/  IMAD R26, R26, 0x32, RZ ;  /* 0x000000321a1a7824 */ /* 0x000fe200078e02ff */
[----:B------:R1:W2:Y:S01]  /*3aa0*/  @P1 LDG.E.U16 R130, [R12.64] ;  /* 0x000000040c821981 */ /* 0x0002a2000c1e1500 */
[----:B0-----:R-:W-:Y:S01]  /*3ab0*/  IMAD.MOV.U32 R18, RZ, RZ, c[0x0][0x188] ;  /* 0x00006200ff127624 */ /* 0x001fe200078e00ff */
[----:B------:R-:W-:-:S03]  /*3ac0*/  ISETP.GT.AND P1, PT, R11, 0x33, PT ;  /* 0x000000330b00780c */ /* 0x000fc60003f24270 */
[----:B------:R-:W-:Y:S02]  /*3ad0*/  IMAD R18, R18, 0x33, RZ ;  /* 0x0000003312127824 */ /* 0x000fe400078e02ff */
[----:B-1----:R-:W-:Y:S01]  /*3ae0*/  IMAD.WIDE R12, R26, 0x2, R32 ;  /* 0x000000021a0c7825 */ /* 0x002fe200078e0220 */
[----:B------:R-:W-:-:S04]  /*3af0*/  PRMT R132, RZ, 0x7610, R132 ;  /* 0x00007610ff847816 */ /* 0x000fc80000000084 */
[----:B------:R0:W2:Y:S01]  /*3b00*/  @P0 LDG.E.U16 R165, [R12.64] ;  /* 0x000000040ca50981 */ /* 0x0000a2000c1e1500 */
[----:B------:R-:W-:Y:S01]  /*3b10*/  ISETP.GT.AND P0, PT, R11, 0x34, PT ;  /* 0x000000340b00780c */ /* 0x000fe20003f04270 */
[----:B0-----:R-:W-:-:S04]  /*3b20*/  IMAD.WIDE R12, R18, 0x2, R32 ;  /* 0x00000002120c7825 */ /* 0x001fc800078e0220 */
[----:B------:R-:W-:Y:S01]  /*3b30*/  IMAD.MOV.U32 R18, RZ, RZ, c[0x0][0x188] ;  /* 0x00006200ff127624 */ /* 0x000fe200078e00ff */
[----:B------:R0:W3:Y:S03]  /*3b40*/  @P1 LDG.E.U16 R132, [R12.64] ;  /* 0x000000040c841981 */ /* 0x0000e6000c1e1500 */
[----:B------:R-:W-:Y:S01]  /*3b50*/  IMAD R18, R18, 0x34, RZ ;  /* 0x0000003412127824 */ /* 0x000fe200078e02ff */
[----:B------:R-:W-:Y:S02]  /*3b60*/  PRMT R133, RZ, 0x7610, R133 ;  /* 0x00007610ff857816 */ /* 0x000fe40000000085 */
        /* <DEDUP_REMOVED lines=11> */
[----:B------:R-:W-:Y:S02]  /*3c20*/  ISETP.GT.AND P1, PT, R11, 0x3a, PT ;  /* 0x0000003a0b00780c */ /* 0x000fe40003f24270 */
[----:B------:R-:W-:Y:S01]  /*3c30*/  PRMT R135, RZ, 0x7610, R135 ;  /* 0x00007610ff877816 */ /* 0x000fe20000000087 */
[----:B0-----:R-:W-:-:S04]  /*3c40*/  IMAD.WIDE R12, R18, 0x2, R32 ;  /* 0x00000002120c7825 */ /* 0x001fc800078e0220 */
[----:B------:R-:W-:Y:S01]  /*3c50*/  IMAD.MOV.U32 R18, RZ, RZ, c[0x0][0x188] ;  /* 0x00006200ff127624 */ /* 0x000fe200078e00ff */
[----:B------:R0:W3:Y:S03]  /*3c60*/  @P0 LDG.E.U16 R135, [R12.64] ;  /* 0x000000040c870981 */ /* 0x0000e6000c1e1500 */
[----:B------:R-:W-:Y:S01]  /*3c70*/  IMAD R18, R18, 0x3a, RZ ;  /* 0x0000003a12127824 */ /* 0x000fe200078e02ff */
[----:B------:R-:W-:-:S03]  /*3c80*/  PRMT R164, RZ, 0x7610, R164 ;  /* 0x00007610ffa47816 */ /* 0x000fc600000000a4 */
[----:B0-----:R-:W-:-:S05]  /*3c90*/  IMAD.WIDE R12, R18, 0x2, R32 ;  /* 0x00000002120c7825 */ /* 0x001fca00078e0220 */
[----:B------:R0:W3:Y:S01]  /*3ca0*/  @P1 LDG.E.U16 R164, [R12.64] ;  /* 0x000000040ca41981 */ /* 0x0000e2000c1e1500 */
[C---:B------:R-:W-:Y:S02]  /*3cb0*/  ISETP.GT.AND P2, PT, R11.reuse, 0x2f, PT ;  /* 0x0000002f0b00780c */ /* 0x040fe40003f44270 */
[----:B------:R-:W-:Y:S02]  /*3cc0*/  PRMT R131, RZ, 0x7610, R131 ;  /* 0x00007610ff837816 */ /* 0x000fe40000000083 */
[----:B------:R-:W-:-:S09]  /*3cd0*/  ISETP.GT.AND P0, PT, R11, 0x37, PT ;  /* 0x000000370b00780c */ /* 0x000fd20003f04270 */
[----:B------:R1:W3:Y:S02]  /*3ce0*/  @P2 LDG.E.U16 R131, [R16.64] ;  /* 0x0000000410832981 */ /* 0x0002e4000c1e1500 */
[----:B-1----:R-:W-:-:S04]  /*3cf0*/  IMAD.MOV.U32 R16, RZ, RZ, c[0x0][0x188] ;  /* 0x00006200ff107624 */ /* 0x002fc800078e00ff */
[----:B------:R-:W-:Y:S01]  /*3d00*/  IMAD R16, R16, 0x37, RZ ;  /* 0x0000003710107824 */ /* 0x000fe200078e02ff */
[----:B------:R-:W-:-:S03]  /*3d10*/  PRMT R136, RZ, 0x7610, R136 ;  /* 0x00007610ff887816 */ /* 0x000fc60000000088 */
[----:B0-----:R-:W-:Y:S01]  /*3d20*/  IMAD.WIDE R12, R16, 0x2, R32 ;  /* 0x00000002100c7825 */ /* 0x001fe200078e0220 */
[----:B------:R-:W-:-:S03]  /*3d30*/  ISETP.GT.AND P1, PT, R11, 0x3b, PT ;  /* 0x0000003b0b00780c */ /* 0x000fc60003f24270 */
        /* <DEDUP_REMOVED lines=29> */
[----:B------:R0:W3:Y:S04]  /*3f10*/  @P1 LDG.E.U16 R141, [R12.64] ;  /* 0x000000040c8d1981 */ /* 0x0000e8000c1e1500 */
[----:B------:R-:W-:Y:S01]  /*3f20*/  BAR.SYNC.DEFER_BLOCKING 0x0 ;  /* 0x0000000000007b1d */ /* 0x000fe20000010000 */
[----:B------:R-:W-:Y:S01]  /*3f30*/  ISETP.GE.AND P0, PT, R222, R11, PT ;  /* 0x0000000bde00720c */ /* 0x000fe20003f06270 */
[--C-:B0-----:R-:W-:Y:S02]  /*3f40*/  IMAD.MOV.U32 R12, RZ, RZ, R142.reuse ;  /* 0x000000ffff0c7224 */ /* 0x101fe400078e008e */
[----:B------:R-:W-:Y:S01]  /*3f50*/  IMAD.MOV.U32 R13, RZ, RZ, R143 ;  /* 0x000000ffff0d7224 */ /* 0x000fe200078e008f */
[----:B------:R-:W-:-:S03]  /*3f60*/  PRMT R142, RZ, 0x7610, R142 ;  /* 0x00007610ff8e7816 */ /* 0x000fc6000000008e */
[----:B------:R-:W-:Y:S01]  /*3f70*/  IMAD.WIDE R16, R5, 0x2, R12 ;  /* 0x0000000205107825 */ /* 0x000fe200078e020c */
[----:B------:R-:W-:Y:S02]  /*3f80*/  PRMT R143, RZ, 0x7610, R143 ;  /* 0x00007610ff8f7816 */ /* 0x000fe4000000008f */
[----:B------:R-:W-:-:S03]  /*3f90*/  PRMT R144, RZ, 0x7610, R144 ;  /* 0x00007610ff907816 */ /* 0x000fc60000000090 */
[----:B------:R0:W3:Y:S01]  /*3fa0*/  @!P0 LDG.E.U16 R142, [R16.64] ;  /* 0x00000004108e8981 */ /* 0x0000e2000c1e1500 */
[----:B------:R-:W-:Y:S02]  /*3fb0*/  IMAD.MOV.U32 R18, RZ, RZ, R145 ;  /* 0x000000ffff127224 */ /* 0x000fe400078e0091 */
[----:B0-----:R-:W-:-:S05]  /*3fc0*/  IMAD.WIDE R16, R5, 0x2, R36 ;  /* 0x0000000205107825 */ /* 0x001fca00078e0224 */
[----:B------:R0:W3:Y:S01]  /*3fd0*/  @!P0 LDG.E.U16 R143, [R16.64] ;  /* 0x00000004108f8981 */ /* 0x0000e2000c1e1500 */
[----:B------:R-:W-:Y:S01]  /*3fe0*/  IMAD.MOV.U32 R19, RZ, RZ, R146 ;  /* 0x000000ffff137224 */ /* 0x000fe200078e0092 */
[----:B------:R-:W-:Y:S01]  /*3ff0*/  PRMT R145, RZ, 0x7610, R145 ;  /* 0x00007610ff917816 */ /* 0x000fe20000000091 */
[----:B0-----:R-:W-:-:S05]  /*4000*/  IMAD.WIDE R16, R5, 0x2, R28 ;  /* 0x0000000205107825 */ /* 0x001fca00078e021c */
[----:B------:R0:W3:Y:S01]  /*4010*/  @!P0 LDG.E.U16 R144, [R16.64] ;  /* 0x0000000410908981 */ /* 0x0000e2000c1e1500 */
[----:B------:R-:W-:Y:S02]  /*4020*/  IMAD.MOV.U32 R26, RZ, RZ, R152 ;  /* 0x000000ffff1a7224 */ /* 0x000fe400078e0098 */
[----:B------:R-:W-:Y:S01]  /*4030*/  IMAD.MOV.U32 R27, RZ, RZ, R183 ;  /* 0x000000ffff1b7224 */ /* 0x000fe200078e00b7 */
[----:B------:R-:W-:Y:S01]  /*4040*/  PRMT R146, RZ, 0x7610, R146 ;  /* 0x00007610ff927816 */ /* 0x000fe20000000092 */
[----:B0-----:R-:W-:-:S05]  /*4050*/  IMAD.WIDE R16, R5, 0x2, R18 ;  /* 0x0000000205107825 */ /* 0x001fca00078e0212 */
[----:B------:R0:W4:Y:S01]  /*4060*/  @!P0 LDG.E.U16 R145, [R16.64] ;  /* 0x0000000410918981 */ /* 0x000122000c1e1500 */
[----:B------:R-:W-:Y:S01]  /*4070*/  PRMT R147, RZ, 0x7610, R147 ;  /* 0x00007610ff937816 */ /* 0x000fe20000000093 */
[----:B0-----:R-:W-:Y:S01]  /*4080*/  IMAD.WIDE R16, R5, 0x2, R26 ;  /* 0x0000000205107825 */ /* 0x001fe200078e021a */
[----:B------:R-:W-:-:S04]  /*4090*/  LOP3.LUT R25, R25, R24, RZ, 0x3c, !PT ;  /* 0x0000001819197212 */ /* 0x000fc800078e3cff */
[----:B------:R0:W4:Y:S01]  /*40a0*/  @!P0 LDG.E.U16 R146, [R16.64] ;  /* 0x0000000410928981 */ /* 0x000122000c1e1500 */
[----:B------:R-:W-:Y:S01]  /*40b0*/  LOP3.LUT R24, R25, R24, RZ, 0x3c, !PT ;  /* 0x0000001819187212 */ /* 0x000fe200078e3cff */
[----:B0-----:R-:W-:Y:S01]  /*40c0*/  IMAD.WIDE R16, R5, 0x2, R34 ;  /* 0x0000000205107825 */ /* 0x001fe200078e0222 */
[----:B------:R-:W-:-:S04]  /*40d0*/  PRMT R152, RZ, 0x7610, R152 ;  /* 0x00007610ff987816 */ /* 0x000fc80000000098 */
[----:B------:R0:W4:Y:S01]  /*40e0*/  @!P0 LDG.E.U16 R147, [R16.64] ;  /* 0x0000000410938981 */ /* 0x000122000c1e1500 */
[----:B------:R-:W-:Y:S01]  /*40f0*/  LOP3.LUT R25, R25, R24, RZ, 0x3c, !PT ;  /* 0x0000001819197212 */ /* 0x000fe200078e3cff */
[----:B0-----:R-:W-:Y:S02]  /*4100*/  IMAD.MOV.U32 R16, RZ, RZ, R21 ;  /* 0x000000ffff107224 */ /* 0x001fe400078e0015 */
[----:B------:R-:W-:-:S04]  /*4110*/  IMAD.MOV.U32 R17, RZ, RZ, R20 ;  /* 0x000000ffff117224 */ /* 0x000fc800078e0014 */
[----:B------:R-:W-:Y:S01]  /*4120*/  IMAD.WIDE R20, R5, 0x2, R16 ;  /* 0x0000000205147825 */ /* 0x000fe200078e0210 */
[----:B--2---:R0:W-:Y:S01]  /*4130*/  STS.U16 [R6+0x400], R153 ;  /* 0x0004009906007388 */ /* 0x0041e20000000400 */
[----:B------:R-:W-:-:S03]  /*4140*/  LOP3.LUT R43, R43, R42, RZ, 0x3c, !PT ;  /* 0x0000002a2b2b7212 */ /* 0x000fc600078e3cff */
[----:B------:R1:W2:Y:S01]  /*4150*/  @!P0 LDG.E.U16 R152, [R20.64] ;  /* 0x0000000414988981 */ /* 0x0002a2000c1e1500 */
[----:B------:R-:W-:Y:S02]  /*4160*/  LOP3.LUT R42, R43, R42, RZ, 0x3c, !PT ;  /* 0x0000002a2b2a7212 */ /* 0x000fe400078e3cff */
[----:B0-----:R-:W-:Y:S01]  /*4170*/  PRMT R153, RZ, 0x7610, R153 ;  /* 0x00007610ff997816 */ /* 0x001fe20000000099 */
[----:B-1----:R-:W-:Y:S01]  /*4180*/  IMAD.WIDE R20, R5, 0x2, R24 ;  /* 0x0000000205147825 */ /* 0x002fe200078e0218 */
[----:B------:R0:W-:Y:S01]  /*4190*/  STS.U16 [R6+0x800], R154 ;  /* 0x0008009a06007388 */ /* 0x0001e20000000400 */
[----:B------:R-:W-:-:S03]  /*41a0*/  LOP3.LUT R23, R23, R22, RZ, 0x3c, !PT ;  /* 0x0000001617177212 */ /* 0x000fc600078e3cff */
[----:B------:R1:W2:Y:S01]  /*41b0*/  @!P0 LDG.E.U16 R153, [R20.64] ;  /* 0x0000000414998981 */ /* 0x0002a2000c1e1500 */
[----:B------:R-:W-:Y:S02]  /*41c0*/  LOP3.LUT R43, R43, R42, RZ, 0x3c, !PT ;  /* 0x0000002a2b2b7212 */ /* 0x000fe400078e3cff */
[----:B0-----:R-:W-:Y:S01]  /*41d0*/  PRMT R154, RZ, 0x7610, R154 ;  /* 0x00007610ff9a7816 */ /* 0x001fe2000000009a */
[----:B-1----:R-:W-:Y:S01]  /*41e0*/  IMAD.WIDE R20, R5, 0x2, R44 ;  /* 0x0000000205147825 */ /* 0x002fe200078e022c */
[----:B------:R-:W-:Y:S01]  /*41f0*/  LOP3.LUT R22, R23, R22, RZ, 0x3c, !PT ;  /* 0x0000001617167212 */ /* 0x000fe200078e3cff */
        /* <DEDUP_REMOVED lines=13> */
[C---:B------:R-:W-:Y:S01]  /*42d0*/  LOP3.LUT R156, R157.reuse, R156, RZ, 0x3c, !PT ;  /* 0x0000009c9d9c7212 */ /* 0x040fe200078e3cff */
[----:B------:R0:W-:Y:S04]  /*42e0*/  STS.U16 [R6+0x1400], R180 ;  /* 0x001400b406007388 */ /* 0x0001e80000000400 */
[----:B------:R1:W2:Y:S01]  /*42f0*/  @!P0 LDG.E.U16 R181, [R20.64] ;  /* 0x0000000414b58981 */ /* 0x0002a2000c1e1500 */
[----:B------:R-:W-:-:S02]  /*4300*/  LOP3.LUT R157, R157, R156, RZ, 0x3c, !PT ;  /* 0x0000009c9d9d7212 */ /* 0x000fc400078e3cff */
[----:B0-----:R-:W-:Y:S01]  /*4310*/  PRMT R180, RZ, 0x7610, R180 ;  /* 0x00007610ffb47816 */ /* 0x001fe200000000b4 */
[----:B-1----:R-:W-:Y:S01]  /*4320*/  IMAD.WIDE R20, R5, 0x2, R160 ;  /* 0x0000000205147825 */ /* 0x002fe200078e02a0 */
[----:B------:R-:W-:-:S04]  /*4330*/  PRMT R183, RZ, 0x7610, R183 ;  /* 0x00007610ffb77816 */ /* 0x000fc800000000b7 */
[----:B------:R0:W2:Y:S01]  /*4340*/  @!P0 LDG.E.U16 R180, [R20.64] ;  /* 0x0000000414b48981 */ /* 0x0000a2000c1e1500 */
[----:B------:R-:W-:Y:S01]  /*4350*/  LOP3.LUT R71, R71, R70, RZ, 0x3c, !PT ;  /* 0x0000004647477212 */ /* 0x000fe200078e3cff */
[----:B0-----:R-:W-:-:S03]  /*4360*/  IMAD.WIDE R20, R5, 0x2, R156 ;  /* 0x0000000205147825 */ /* 0x001fc600078e029c */
[----:B------:R-:W-:Y:S02]  /*4370*/  LOP3.LUT R70, R71, R70, RZ, 0x3c, !PT ;  /* 0x0000004647467212 */ /* 0x000fe400078e3cff */
[----:B------:R0:W2:Y:S01]  /*4380*/  @!P0 LDG.E.U16 R183, [R20.64] ;  /* 0x0000000414b78981 */ /* 0x0000a2000c1e1500 */
[----:B------:R-:W-:-:S03]  /*4390*/  LOP3.LUT R67, R67, R66, RZ, 0x3c, !PT ;  /* 0x0000004243437212 */ /* 0x000fc600078e3cff */
[----:B------:R-:W-:Y:S01]  /*43a0*/  STS.U16 [R6+0x1800], R49 ;  /* 0x0018003106007388 */ /* 0x000fe20000000400 */
[----:B------:R-:W-:Y:S01]  /*43b0*/  LOP3.LUT R71, R71, R70, RZ, 0x3c, !PT ;  /* 0x0000004647477212 */ /* 0x000fe200078e3cff */
[----:B0-----:R-:W-:Y:S02]  /*43c0*/  IMAD.MOV.U32 R20, RZ, RZ, R173 ;  /* 0x000000ffff147224 */ /* 0x001fe400078e00ad */
[--C-:B------:R-:W-:Y:S01]  /*43d0*/  IMAD.MOV.U32 R21, RZ, RZ, R171.reuse ;  /* 0x000000ffff157224 */ /* 0x100fe200078e00ab */
[----:B------:R0:W-:Y:S01]  /*43e0*/  STS.U16 [R6+0x1c00], R48 ;  /* 0x001c003006007388 */ /* 0x0001e20000000400 */
[----:B------:R-:W-:Y:S02]  /*43f0*/  PRMT R171, RZ, 0x7610, R171 ;  /* 0x00007610ffab7816 */ /* 0x000fe400000000ab */
[----:B------:R-:W-:Y:S02]  /*4400*/  LOP3.LUT R66, R67, R66, RZ, 0x3c, !PT ;  /* 0x0000004243427212 */ /* 0x000fe400078e3cff */
[----:B------:R-:W-:Y:S01]  /*4410*/  PRMT R173, RZ, 0x7610, R173 ;  /* 0x00007610ffad7816 */ /* 0x000fe200000000ad */
[----:B0-----:R-:W-:Y:S01]  /*4420*/  IMAD.WIDE R48, R5, 0x2, R20 ;  /* 0x0000000205307825 */ /* 0x001fe200078e0214 */
[----:B------:R-:W-:-:S02]  /*4430*/  LOP3.LUT R55, R55, R54, RZ, 0x3c, !PT ;  /* 0x0000003637377212 */ /* 0x000fc400078e3cff */
[----:B------:R-:W-:Y:S02]  /*4440*/  LOP3.LUT R67, R67, R66, RZ, 0x3c, !PT ;  /* 0x0000004243437212 */ /* 0x000fe400078e3cff */
[----:B------:R0:W2:Y:S01]  /*4450*/  @!P0 LDG.E.U16 R171, [R48.64] ;  /* 0x0000000430ab8981 */ /* 0x0000a2000c1e1500 */
[----:B------:R-:W-:-:S03]  /*4460*/  LOP3.LUT R54, R55, R54, RZ, 0x3c, !PT ;  /* 0x0000003637367212 */ /* 0x000fc600078e3cff */
[----:B------:R-:W-:Y:S01]  /*4470*/  STS.U16 [R6], R184 ;  /* 0x000000b806007388 */ /* 0x000fe20000000400 */
[----:B------:R-:W-:Y:S01]  /*4480*/  LOP3.LUT R65, R65, R64, RZ, 0x3c, !PT ;  /* 0x0000004041417212 */ /* 0x000fe200078e3cff */
[----:B0-----:R-:W-:Y:S02]  /*4490*/  IMAD.WIDE R48, R5, 0x2, R70 ;  /* 0x0000000205307825 */ /* 0x001fe400078e0246 */
[----:B------:R0:W-:Y:S01]  /*44a0*/  STS.U16 [R188+0x480], R178 ;  /* 0x000480b2bc007388 */ /* 0x0001e20000000400 */
        /* <DEDUP_REMOVED lines=8> */
[----:B0-----:R-:W-:Y:S01]  /*4530*/  PRMT R177, RZ, 0x7610, R177 ;  /* 0x00007610ffb17816 */ /* 0x001fe200000000b1 */
[----:B-1----:R-:W-:Y:S02]  /*4540*/  IMAD.WIDE R48, R5, 0x2, R54 ;  /* 0x0000000205307825 */ /* 0x002fe400078e0236 */
        /* <DEDUP_REMOVED lines=28> */
[----:B---3--:R-:W-:Y:S01]  /*4710*/  STS.U16 [R188+0x80], R179 ;  /* 0x000080b3bc007388 */ /* 0x008fe20000000400 */
[----:B-1----:R-:W-:-:S03]  /*4720*/  IMAD.WIDE R48, R5, 0x2, R56 ;  /* 0x0000000205307825 */ /* 0x002fc600078e0238 */
[----:B------:R0:W-:Y:S04]  /*4730*/  STS.U16 [R187+0x100], R169 ;  /* 0x000100a9bb007388 */ /* 0x0001e80000000400 */
[----:B------:R1:W3:Y:S01]  /*4740*/  @!P0 LDG.E.U16 R170, [R48.64] ;  /* 0x0000000430aa8981 */ /* 0x0002e2000c1e1500 */
[----:B0-----:R-:W-:Y:S01]  /*4750*/  PRMT R169, RZ, 0x7610, R169 ;  /* 0x00007610ffa97816 */ /* 0x001fe200000000a9 */
[----:B-1----:R-:W-:Y:S01]  /*4760*/  IMAD.WIDE R48, R5, 0x2, R52 ;  /* 0x0000000205307825 */ /* 0x002fe200078e0234 */
[----:B------:R-:W-:Y:S02]  /*4770*/  PRMT R179, RZ, 0x7610, R179 ;  /* 0x00007610ffb37816 */ /* 0x000fe400000000b3 */
[-C--:B------:R-:W-:Y:S02]  /*4780*/  LOP3.LUT R159, R159, R158.reuse, RZ, 0x3c, !PT ;  /* 0x0000009e9f9f7212 */ /* 0x080fe400078e3cff */
[----:B------:R0:W2:Y:S02]  /*4790*/  @!P0 LDG.E.U16 R169, [R48.64] ;  /* 0x0000000430a98981 */ /* 0x0000a4000c1e1500 */
[----:B------:R-:W-:-:S02]  /*47a0*/  LOP3.LUT R158, R159, R158, RZ, 0x3c, !PT ;  /* 0x0000009e9f9e7212 */ /* 0x000fc400078e3cff */
[----:B------:R1:W-:Y:S04]  /*47b0*/  STS.U16 [R187+0x500], R51 ;  /* 0x00050033bb007388 */ /* 0x0003e80000000400 */
[----:B------:R5:W-:Y:S01]  /*47c0*/  STS.U16 [R187+0x900], R50 ;  /* 0x00090032bb007388 */ /* 0x000be20000000400 */
[----:B0-----:R-:W-:-:S04]  /*47d0*/  IMAD.WIDE R48, R5, 0x2, R30 ;  /* 0x0000000205307825 */ /* 0x001fc800078e021e */
[--C-:B-1----:R-:W-:Y:S01]  /*47e0*/  IMAD.MOV.U32 R51, RZ, RZ, R82.reuse ;  /* 0x000000ffff337224 */ /* 0x102fe200078e0052 */
[----:B------:R0:W3:Y:S01]  /*47f0*/  @!P0 LDG.E.U16 R179, [R48.64] ;  /* 0x0000000430b38981 */ /* 0x0000e2000c1e1500 */
[----:B-----5:R-:W-:Y:S01]  /*4800*/  IMAD.MOV.U32 R50, RZ, RZ, R83 ;  /* 0x000000ffff327224 */ /* 0x020fe200078e0053 */
[----:B------:R-:W-:Y:S02]  /*4810*/  PRMT R82, RZ, 0x7610, R82 ;  /* 0x00007610ff527816 */ /* 0x000fe40000000052 */
[----:B------:R-:W-:Y:S01]  /*4820*/  LOP3.LUT R159, R159, R158, RZ, 0x3c, !PT ;  /* 0x0000009e9f9f7212 */ /* 0x000fe200078e3cff */
[----:B0-----:R-:W-:Y:S01]  /*4830*/  IMAD.WIDE R48, R5, 0x2, R50 ;  /* 0x0000000205307825 */ /* 0x001fe200078e0232 */
[----:B------:R-:W-:-:S04]  /*4840*/  PRMT R83, RZ, 0x7610, R83 ;  /* 0x00007610ff537816 */ /* 0x000fc80000000053 */
[----:B------:R0:W5:Y:S01]  /*4850*/  @!P0 LDG.E.U16 R82, [R48.64] ;  /* 0x0000000430528981 */ /* 0x000162000c1e1500 */
[----:B------:R-:W-:Y:S01]  /*4860*/  LOP3.LUT R47, R47, R46, RZ, 0x3c, !PT ;  /* 0x0000002e2f2f7212 */ /* 0x000fe200078e3cff */
[----:B0-----:R-:W-:-:S03]  /*4870*/  IMAD.WIDE R48, R5, 0x2, R158 ;  /* 0x0000000205307825 */ /* 0x001fc600078e029e */
[----:B------:R-:W-:Y:S01]  /*4880*/  LOP3.LUT R46, R47, R46, RZ, 0x3c, !PT ;  /* 0x0000002e2f2e7212 */ /* 0x000fe200078e3cff */
[----:B------:R0:W-:Y:S04]  /*4890*/  STS.U16 [R187+0x1100], R167 ;  /* 0x001100a7bb007388 */ /* 0x0001e80000000400 */
[----:B------:R1:W3:Y:S01]  /*48a0*/  @!P0 LDG.E.U16 R83, [R48.64] ;  /* 0x0000000430538981 */ /* 0x0002e2000c1e1500 */
[----:B------:R-:W-:Y:S02]  /*48b0*/  LOP3.LUT R69, R69, R68, RZ, 0x3c, !PT ;  /* 0x0000004445457212 */ /* 0x000fe400078e3cff */
[----:B------:R-:W-:Y:S02]  /*48c0*/  LOP3.LUT R47, R47, R46, RZ, 0x3c, !PT ;  /* 0x0000002e2f2f7212 */ /* 0x000fe400078e3cff */
[----:B0-----:R-:W-:Y:S01]  /*48d0*/  PRMT R167, RZ, 0x7610, R167 ;  /* 0x00007610ffa77816 */ /* 0x001fe200000000a7 */
[----:B-1----:R-:W-:-:S02]  /*48e0*/  IMAD.MOV.U32 R48, RZ, RZ, R81 ;  /* 0x000000ffff307224 */ /* 0x002fc400078e0051 */
[----:B------:R-:W-:Y:S01]  /*48f0*/  IMAD.MOV.U32 R49, RZ, RZ, R80 ;  /* 0x000000ffff317224 */ /* 0x000fe200078e0050 */
[----:B------:R-:W-:-:S03]  /*4900*/  LOP3.LUT R68, R69, R68, RZ, 0x3c, !PT ;  /* 0x0000004445447212 */ /* 0x000fc600078e3cff */
[----:B------:R-:W-:Y:S01]  /*4910*/  IMAD.WIDE R80, R5, 0x2, R48 ;  /* 0x0000000205507825 */ /* 0x000fe200078e0230 */
[----:B------:R0:W-:Y:S01]  /*4920*/  STS.U16 [R187+0x1500], R166 ;  /* 0x001500a6bb007388 */ /* 0x0001e20000000400 */
[----:B------:R-:W-:-:S03]  /*4930*/  LOP3.LUT R41, R41, R40, RZ, 0x3c, !PT ;  /* 0x0000002829297212 */ /* 0x000fc600078e3cff */
[----:B------:R1:W3:Y:S01]  /*4940*/  @!P0 LDG.E.U16 R167, [R80.64] ;  /* 0x0000000450a78981 */ /* 0x0002e2000c1e1500 */
[----:B------:R-:W-:Y:S02]  /*4950*/  LOP3.LUT R69, R69, R68, RZ, 0x3c, !PT ;  /* 0x0000004445457212 */ /* 0x000fe400078e3cff */
[----:B0-----:R-:W-:Y:S01]  /*4960*/  PRMT R166, RZ, 0x7610, R166 ;  /* 0x00007610ffa67816 */ /* 0x001fe200000000a6 */
[----:B-1----:R-:W-:Y:S01]  /*4970*/  IMAD.WIDE R80, R5, 0x2, R46 ;  /* 0x0000000205507825 */ /* 0x002fe200078e022e */
[----:B------:R-:W-:Y:S01]  /*4980*/  LOP3.LUT R40, R41, R40, RZ, 0x3c, !PT ;  /* 0x0000002829287212 */ /* 0x000fe200078e3cff */
        /* <DEDUP_REMOVED lines=12> */
[----:B------:R-:W-:Y:S01]  /*4a50*/  STS.U16 [R187+0xd00], R168 ;  /* 0x000d00a8bb007388 */ /* 0x000fe20000000400 */
[----:B-1----:R-:W-:Y:S01]  /*4a60*/  IMAD.WIDE R80, R5, 0x2, R40 ;  /* 0x0000000205507825 */ /* 0x002fe200078e0228 */
[C---:B------:R-:W-:Y:S02]  /*4a70*/  LOP3.LUT R62, R63.reuse, R62, RZ, 0x3c, !PT ;  /* 0x0000003e3f3e7212 */ /* 0x040fe400078e3cff */
[----:B------:R0:W-:Y:S04]  /*4a80*/  STS.U16 [R186+0x180], R163 ;  /* 0x000180a3ba007388 */ /* 0x0001e80000000400 */
[----:B------:R1:W3:Y:S01]  /*4a90*/  @!P0 LDG.E.U16 R164, [R80.64] ;  /* 0x0000000450a48981 */ /* 0x0002e2000c1e1500 */
[----:B------:R-:W-:-:S02]  /*4aa0*/  LOP3.LUT R63, R63, R62, RZ, 0x3c, !PT ;  /* 0x0000003e3f3f7212 */ /* 0x000fc400078e3cff */
[----:B0-----:R-:W-:Y:S01]  /*4ab0*/  PRMT R163, RZ, 0x7610, R163 ;  /* 0x00007610ffa37816 */ /* 0x001fe200000000a3 */
[C---:B-1----:R-:W-:Y:S01]  /*4ac0*/  IMAD.WIDE R80, R5.reuse, 0x2, R38 ;  /* 0x0000000205507825 */ /* 0x042fe200078e0226 */
[----:B------:R0:W-:Y:S04]  /*4ad0*/  STS.U16 [R186+0x580], R162 ;  /* 0x000580a2ba007388 */ /* 0x0001e80000000400 */
[----:B------:R1:W3:Y:S01]  /*4ae0*/  @!P0 LDG.E.U16 R163, [R80.64] ;  /* 0x0000000450a38981 */ /* 0x0002e2000c1e1500 */
[----:B0-----:R-:W-:Y:S01]  /*4af0*/  PRMT R162, RZ, 0x7610, R162 ;  /* 0x00007610ffa27816 */ /* 0x001fe200000000a2 */
[----:B-1----:R-:W-:-:S05]  /*4b00*/  IMAD.WIDE R80, R5, 0x2, R62 ;  /* 0x0000000205507825 */ /* 0x002fca00078e023e */
[----:B------:R-:W3:Y:S04]  /*4b10*/  @!P0 LDG.E.U16 R162, [R80.64] ;  /* 0x0000000450a28981 */ /* 0x000ee8000c1e1500 */
[----:B------:R-:W-:Y:S04]  /*4b20*/  STS.U16 [R186+0x980], R88 ;  /* 0x00098058ba007388 */ /* 0x000fe80000000400 */
        /* <DEDUP_REMOVED lines=21> */
[----:B----4-:R-:W-:Y:S04]  /*4c80*/  STS.U16 [R8+0x300], R78 ;  /* 0x0003004e08007388 */ /* 0x010fe80000000400 */
        /* <DEDUP_REMOVED lines=16> */
[----:B--2---:R-:W-:Y:S04]  /*4d90*/  STS.U16 [R6+0x2400], R154 ;  /* 0x0024009a06007388 */ /* 0x004fe80000000400 */
[----:B------:R-:W-:Y:S04]  /*4da0*/  STS.U16 [R6+0x2800], R177 ;  /* 0x002800b106007388 */ /* 0x000fe80000000400 */
[----:B-----5:R-:W-:Y:S04]  /*4db0*/  STS.U16 [R6+0x2c00], R82 ;  /* 0x002c005206007388 */ /* 0x020fe80000000400 */
[----:B------:R-:W-:Y:S04]  /*4dc0*/  STS.U16 [R188+0x2080], R143 ;  /* 0x0020808fbc007388 */ /* 0x000fe80000000400 */
[----:B------:R-:W-:Y:S04]  /*4dd0*/  STS.U16 [R188+0x2480], R155 ;  /* 0x0024809bbc007388 */ /* 0x000fe80000000400 */
[----:B------:R-:W-:Y:S04]  /*4de0*/  STS.U16 [R188+0x2880], R176 ;  /* 0x002880b0bc007388 */ /* 0x000fe80000000400 */
[----:B---3--:R-:W-:Y:S04]  /*4df0*/  STS.U16 [R188+0x2c80], R83 ;  /* 0x002c8053bc007388 */ /* 0x008fe80000000400 */
        /* <DEDUP_REMOVED lines=24> */
[----:B------:R-:W-:Y:S06]  /*4f80*/  BAR.SYNC.DEFER_BLOCKING 0x0 ;  /* 0x0000000000007b1d */ /* 0x000fec0000010000 */
[----:B------:R-:W-:Y:S04]  /*4f90*/  LDSM.16.MT88.4 R128, [R4] ;  /* 0x000000000480783b */ /* 0x000fe80000004200 */
[----:B------:R-:W0:Y:S04]  /*4fa0*/  LDSM.16.M88.4 R76, [R3+0x2000] ;  /* 0x00200000034c783b */ /* 0x000e280000000200 */
[----:B------:R-:W1:Y:S04]  /*4fb0*/  LDSM.16.M88.4 R80, [R3+0x2400] ;  /* 0x002400000350783b */ /* 0x000e680000000200 */
[----:B------:R-:W2:Y:S04]  /*4fc0*/  LDSM.16.M88.4 R84, [R3+0x2800] ;  /* 0x002800000354783b */ /* 0x000ea80000000200 */
[----:B------:R-:W3:Y:S04]  /*4fd0*/  LDSM.16.M88.4 R88, [R3+0x2c00] ;  /* 0x002c00000358783b */ /* 0x000ee80000000200 */
[----:B------:R-:W4:Y:S04]  /*4fe0*/  LDSM.16.MT88.4 R92, [R221] ;  /* 0x00000000dd5c783b */ /* 0x000f280000004200 */
[----:B------:R-:W5:Y:S04]  /*4ff0*/  LDSM.16.MT88.4 R96, [R4+0x800] ;  /* 0x000800000460783b */ /* 0x000f680000004200 */
[----:B------:R-:W3:Y:S04]  /*5000*/  LDSM.16.MT88.4 R100, [R221+0x800] ;  /* 0x00080000dd64783b */ /* 0x000ee80000004200 */
[----:B------:R-:W-:Y:S04]  /*5010*/  LDSM.16.M88.4 R132, [R220+0x2000] ;  /* 0x00200000dc84783b */ /* 0x000fe80000000200 */
[----:B------:R-:W-:Y:S04]  /*5020*/  LDSM.16.M88.4 R136, [R220+0x2400] ;  /* 0x00240000dc88783b */ /* 0x000fe80000000200 */
[----:B------:R-:W-:Y:S01]  /*5030*/  LDSM.16.M88.4 R140, [R220+0x2800] ;  /* 0x00280000dc8c783b */ /* 0x000fe20000000200 */
[C---:B0-----:R-:W-:Y:S03]  /*5040*/  HMMA.16816.F32 R104, R128.reuse, R76, R104 ;  /* 0x0000004c8068723c */ /* 0x041fe60000001868 */
[----:B------:R-:W-:Y:S04]  /*5050*/  LDSM.16.M88.4 R144, [R220+0x2c00] ;  /* 0x002c0000dc90783b */ /* 0x000fe80000000200 */
[----:B------:R-:W-:Y:S01]  /*5060*/  LDSM.16.MT88.4 R152, [R221+0x1000] ;  /* 0x00100000dd98783b */ /* 0x000fe20000004200 */
[C---:B-1----:R-:W-:Y:S08]  /*5070*/  HMMA.16816.F32 R108, R128.reuse, R80, R108 ;  /* 0x00000050806c723c */ /* 0x042ff0000000186c */
[C---:B--2---:R-:W-:Y:S08]  /*5080*/  HMMA.16816.F32 R112, R128.reuse, R84, R112 ;  /* 0x000000548070723c */ /* 0x044ff00000001870 */
[----:B---3--:R-:W-:Y:S01]  /*5090*/  HMMA.16816.F32 R116, R128, R88, R116 ;  /* 0x000000588074723c */ /* 0x008fe20000001874 */
[----:B------:R-:W0:Y:S07]  /*50a0*/  LDSM.16.MT88.4 R128, [R4+0x1000] ;  /* 0x001000000480783b */ /* 0x000e2e0000004200 */
[C---:B----4-:R-:W-:Y:S08]  /*50b0*/  HMMA.16816.F32 R120, R92.reuse, R76, R120 ;  /* 0x0000004c5c78723c */ /* 0x050ff00000001878 */
[C---:B------:R-:W-:Y:S08]  /*50c0*/  HMMA.16816.F32 R124, R92.reuse, R80, R124 ;  /* 0x000000505c7c723c */ /* 0x040ff0000000187c */
[C---:B------:R-:W-:Y:S08]  /*50d0*/  HMMA.16816.F32 R148, R92.reuse, R84, R148 ;  /* 0x000000545c94723c */ /* 0x040ff00000001894 */
[----:B------:R-:W-:Y:S01]  /*50e0*/  HMMA.16816.F32 R72, R92, R88, R72 ;  /* 0x000000585c48723c */ /* 0x000fe20000001848 */
[----:B------:R-:W-:-:S04]  /*50f0*/  IMAD.WIDE R80, R7, 0x2, R62 ;  /* 0x0000000207507825 */ /* 0x000fc800078e023e */
[----:B------:R-:W-:-:S03]  /*5100*/  IMAD.MOV.U32 R63, RZ, RZ, R80 ;  /* 0x000000ffff3f7224 */ /* 0x000fc600078e0050 */
[----:B-----5:R-:W-:Y:S01]  /*5110*/  HMMA.16816.F32 R104, R96, R78, R104 ;  /* 0x0000004e6068723c */ /* 0x020fe20000001868 */
[----:B------:R-:W-:Y:S02]  /*5120*/  IMAD.MOV.U32 R62, RZ, RZ, R81 ;  /* 0x000000ffff3e7224 */ /* 0x000fe400078e0051 */
[----:B------:R-:W-:-:S05]  /*5130*/  IMAD.WIDE R80, R7, 0x2, R40 ;  /* 0x0000000207507825 */ /* 0x000fca00078e0228 */
[C---:B------:R-:W-:Y:S08]  /*5140*/  HMMA.16816.F32 R108, R96.reuse, R82, R108 ;  /* 0x00000052606c723c */ /* 0x040ff0000000186c */
[C---:B------:R-:W-:Y:S08]  /*5150*/  HMMA.16816.F32 R112, R96.reuse, R86, R112 ;  /* 0x000000566070723c */ /* 0x040ff00000001870 */
[----:B------:R-:W-:Y:S01]  /*5160*/  HMMA.16816.F32 R116, R96, R90, R116 ;  /* 0x0000005a6074723c */ /* 0x000fe20000001874 */
[----:B------:R-:W-:-:S02]  /*5170*/  IMAD.MOV.U32 R41, RZ, RZ, R80 ;  /* 0x000000ffff297224 */ /* 0x000fc400078e0050 */
[----:B------:R-:W-:Y:S02]  /*5180*/  IMAD.MOV.U32 R40, RZ, RZ, R81 ;  /* 0x000000ffff287224 */ /* 0x000fe400078e0051 */
[----:B------:R-:W-:-:S03]  /*5190*/  IMAD.WIDE R84, R7, 0x2, R68 ;  /* 0x0000000207547825 */ /* 0x000fc600078e0244 */
[----:B------:R-:W-:Y:S01]  /*51a0*/  HMMA.16816.F32 R120, R100, R78, R120 ;  /* 0x0000004e6478723c */ /* 0x000fe20000001878 */
[----:B------:R-:W1:Y:S01]  /*51b0*/  LDSM.16.MT88.4 R76, [R4+0x1800] ;  /* 0x00180000044c783b */ /* 0x000e620000004200 */
[----:B------:R-:W-:-:S04]  /*51c0*/  IMAD.WIDE R80, R7, 0x2, R46 ;  /* 0x0000000207507825 */ /* 0x000fc800078e022e */
[----:B------:R-:W-:Y:S02]  /*51d0*/  IMAD.WIDE R48, R7, 0x2, R48 ;  /* 0x0000000207307825 */ /* 0x000fe400078e0230 */
[----:B------:R-:W-:Y:S02]  /*51e0*/  HMMA.16816.F32 R124, R100, R82, R124 ;  /* 0x00000052647c723c */ /* 0x000fe4000000187c */
[----:B------:R-:W-:-:S06]  /*51f0*/  IMAD.MOV.U32 R69, RZ, RZ, R84 ;  /* 0x000000ffff457224 */ /* 0x000fcc00078e0054 */
[----:B------:R-:W-:Y:S01]  /*5200*/  HMMA.16816.F32 R148, R100, R86, R148 ;  /* 0x000000566494723c */ /* 0x000fe20000001894 */
[----:B------:R-:W-:-:S07]  /*5210*/  IMAD.MOV.U32 R68, RZ, RZ, R85 ;  /* 0x000000ffff447224 */ /* 0x000fce00078e0055 */
[----:B------:R-:W-:Y:S01]  /*5220*/  HMMA.16816.F32 R72, R100, R90, R72 ;  /* 0x0000005a6448723c */ /* 0x000fe20000001848 */
[----:B------:R-:W-:Y:S02]  /*5230*/  IMAD.MOV.U32 R47, RZ, RZ, R80 ;  /* 0x000000ffff2f7224 */ /* 0x000fe400078e0050 */
[----:B------:R-:W-:Y:S02]  /*5240*/  IMAD.MOV.U32 R46, RZ, RZ, R81 ;  /* 0x000000ffff2e7224 */ /* 0x000fe400078e0051 */
[----:B------:R-:W-:Y:S02]  /*5250*/  IMAD.MOV.U32 R81, RZ, RZ, R48 ;  /* 0x000000ffff517224 */ /* 0x000fe400078e0030 */
[----:B------:R-:W-:Y:S02]  /*5260*/  IMAD.MOV.U32 R80, RZ, RZ, R49 ;  /* 0x000000ffff507224 */ /* 0x000fe400078e0031 */
[C---:B------:R-:W-:Y:S02]  /*5270*/  IMAD.WIDE R84, R7.reuse, 0x2, R50 ;  /* 0x0000000207547825 */ /* 0x040fe400078e0232 */
[----:B------:R-:W2:Y:S01]  /*5280*/  LDSM.16.MT88.4 R48, [R221+0x1800] ;  /* 0x00180000dd30783b */ /* 0x000ea20000004200 */
[----:B0-----:R-:W-:Y:S01]  /*5290*/  HMMA.16816.F32 R104, R128, R132, R104 ;  /* 0x000000848068723c */ /* 0x001fe20000001868 */
[----:B------:R-:W-:-:S07]  /*52a0*/  IMAD.WIDE R82, R7, 0x2, R38 ;  /* 0x0000000207527825 */ /* 0x000fce00078e0226 */
[C---:B------:R-:W-:Y:S08]  /*52b0*/  HMMA.16816.F32 R108, R128.reuse, R136, R108 ;  /* 0x00000088806c723c */ /* 0x040ff0000000186c */
[C---:B------:R-:W-:Y:S08]  /*52c0*/  HMMA.16816.F32 R112, R128.reuse, R140, R112 ;  /* 0x0000008c8070723c */ /* 0x040ff00000001870 */
[----:B------:R-:W-:Y:S01]  /*52d0*/  HMMA.16816.F32 R116, R128, R144, R116 ;  /* 0x000000908074723c */ /* 0x000fe20000001874 */
[----:B------:R-:W-:-:S02]  /*52e0*/  IMAD.MOV.U32 R39, RZ, RZ, R82 ;  /* 0x000000ffff277224 */ /* 0x000fc400078e0052 */
[----:B------:R-:W-:Y:S02]  /*52f0*/  IMAD.MOV.U32 R38, RZ, RZ, R83 ;  /* 0x000000ffff267224 */ /* 0x000fe400078e0053 */
[----:B------:R-:W-:-:S03]  /*5300*/  IMAD.WIDE R82, R7, 0x2, R158 ;  /* 0x0000000207527825 */ /* 0x000fc600078e029e */
[----:B------:R-:W-:Y:S01]  /*5310*/  HMMA.16816.F32 R120, R152, R132, R120 ;  /* 0x000000849878723c */ /* 0x000fe20000001878 */
[----:B------:R-:W-:-:S07]  /*5320*/  IMAD.MOV.U32 R159, RZ, RZ, R82 ;  /* 0x000000ffff9f7224 */ /* 0x000fce00078e0052 */
[----:B------:R-:W-:Y:S01]  /*5330*/  HMMA.16816.F32 R124, R152, R136, R124 ;  /* 0x00000088987c723c */ /* 0x000fe2000000187c */
[----:B------:R-:W-:-:S07]  /*5340*/  IMAD.MOV.U32 R158, RZ, RZ, R83 ;  /* 0x000000ffff9e7224 */ /* 0x000fce00078e0053 */
[----:B------:R-:W-:Y:S01]  /*5350*/  HMMA.16816.F32 R148, R152, R140, R148 ;  /* 0x0000008c9894723c */ /* 0x000fe20000001894 */
[----:B------:R-:W-:-:S07]  /*5360*/  IMAD.MOV.U32 R83, RZ, RZ, R84 ;  /* 0x000000ffff537224 */ /* 0x000fce00078e0054 */
[----:B------:R-:W-:Y:S01]  /*5370*/  HMMA.16816.F32 R72, R152, R144, R72 ;  /* 0x000000909848723c */ /* 0x000fe20000001848 */
[----:B------:R-:W-:Y:S01]  /*5380*/  IMAD.MOV.U32 R82, RZ, RZ, R85 ;  /* 0x000000ffff527224 */ /* 0x000fe200078e0055 */
[----:B------:R-:W-:Y:S01]  /*5390*/  IADD3 R10, R10, -0x1, RZ ;  /* 0xffffffff0a0a7810 */ /* 0x000fe20007ffe0ff */
[----:B------:R-:W-:-:S03]  /*53a0*/  IMAD.WIDE R84, R7, 0x2, R56 ;  /* 0x0000000207547825 */ /* 0x000fc600078e0238 */
[----:B------:R-:W-:Y:S01]  /*53b0*/  ISETP.NE.U32.AND P0, PT, R10, RZ, PT ;  /* 0x000000ff0a00720c */ /* 0x000fe20003f05070 */
[----:B------:R-:W-:Y:S02]  /*53c0*/  IMAD.MOV.U32 R57, RZ, RZ, R84 ;  /* 0x000000ffff397224 */ /* 0x000fe400078e0054 */
[----:B------:R-:W-:Y:S02]  /*53d0*/  IMAD.MOV.U32 R56, RZ, RZ, R85 ;  /* 0x000000ffff387224 */ /* 0x000fe400078e0055 */
[----:B------:R-:W-:-:S04]  /*53e0*/  IMAD.WIDE R20, R7, 0x2, R20 ;  /* 0x0000000207147825 */ /* 0x000fc800078e0214 */
[----:B------:R-:W-:-:S04]  /*53f0*/  IMAD.WIDE R86, R7, 0x2, R52 ;  /* 0x0000000207567825 */ /* 0x000fc800078e0234 */
[----:B------:R-:W-:Y:S01]  /*5400*/  IMAD.WIDE R84, R7, 0x2, R58 ;  /* 0x0000000207547825 */ /* 0x000fe200078e023a */
[C---:B-1----:R-:W-:Y:S03]  /*5410*/  HMMA.16816.F32 R104, R76.reuse, R134, R104 ;  /* 0x000000864c68723c */ /* 0x042fe60000001868 */
[----:B------:R-:W-:Y:S02]  /*5420*/  IMAD.MOV.U32 R173, RZ, RZ, R20 ;  /* 0x000000ffffad7224 */ /* 0x000fe400078e0014 */
[----:B------:R-:W-:Y:S02]  /*5430*/  IMAD.MOV.U32 R171, RZ, RZ, R21 ;  /* 0x000000ffffab7224 */ /* 0x000fe400078e0015 */
[----:B------:R-:W-:Y:S01]  /*5440*/  IMAD.MOV.U32 R53, RZ, RZ, R86 ;  /* 0x000000ffff357224 */ /* 0x000fe200078e0056 */
[----:B------:R-:W-:Y:S01]  /*5450*/  HMMA.16816.F32 R108, R76, R138, R108 ;  /* 0x0000008a4c6c723c */ /* 0x000fe2000000186c */
[----:B------:R-:W-:-:S02]  /*5460*/  IMAD.MOV.U32 R52, RZ, RZ, R87 ;  /* 0x000000ffff347224 */ /* 0x000fc400078e0057 */
[----:B------:R-:W-:Y:S02]  /*5470*/  IMAD.MOV.U32 R59, RZ, RZ, R84 ;  /* 0x000000ffff3b7224 */ /* 0x000fe400078e0054 */
[----:B------:R-:W-:Y:S02]  /*5480*/  IMAD.MOV.U32 R58, RZ, RZ, R85 ;  /* 0x000000ffff3a7224 */ /* 0x000fe400078e0055 */
[C---:B------:R-:W-:Y:S01]  /*5490*/  IMAD.WIDE R20, R7.reuse, 0x2, R160 ;  /* 0x0000000207147825 */ /* 0x040fe200078e02a0 */
[----:B------:R-:W-:Y:S03]  /*54a0*/  HMMA.16816.F32 R112, R76, R142, R112 ;  /* 0x0000008e4c70723c */ /* 0x000fe60000001870 */
[----:B------:R-:W-:-:S04]  /*54b0*/  IMAD.WIDE R86, R7, 0x2, R64 ;  /* 0x0000000207567825 */ /* 0x000fc800078e0240 */
[----:B------:R-:W-:Y:S01]  /*54c0*/  IMAD.WIDE R84, R7, 0x2, R54 ;  /* 0x0000000207547825 */ /* 0x000fe200078e0236 */
[----:B------:R-:W-:Y:S03]  /*54d0*/  HMMA.16816.F32 R116, R76, R146, R116 ;  /* 0x000000924c74723c */ /* 0x000fe60000001874 */
[----:B------:R-:W-:-:S04]  /*54e0*/  IMAD.MOV.U32 R161, RZ, RZ, R20 ;  /* 0x000000ffffa17224 */ /* 0x000fc800078e0014 */
[----:B------:R-:W-:Y:S01]  /*54f0*/  IMAD.WIDE R76, R7, 0x2, R156 ;  /* 0x00000002074c7825 */ /* 0x000fe200078e029c */
[----:B--2---:R-:W-:Y:S03]  /*5500*/  HMMA.16816.F32 R120, R48, R134, R120 ;  /* 0x000000863078723c */ /* 0x004fe60000001878 */
[----:B------:R-:W-:Y:S02]  /*5510*/  IMAD.MOV.U32 R160, RZ, RZ, R21 ;  /* 0x000000ffffa07224 */ /* 0x000fe400078e0015 */
[----:B------:R-:W-:Y:S02]  /*5520*/  IMAD.MOV.U32 R65, RZ, RZ, R86 ;  /* 0x000000ffff417224 */ /* 0x000fe400078e0056 */
[----:B------:R-:W-:Y:S02]  /*5530*/  IMAD.MOV.U32 R64, RZ, RZ, R87 ;  /* 0x000000ffff407224 */ /* 0x000fe400078e0057 */
[----:B------:R-:W-:-:S02]  /*5540*/  IMAD.MOV.U32 R55, RZ, RZ, R84 ;  /* 0x000000ffff377224 */ /* 0x000fc400078e0054 */
[----:B------:R-:W-:Y:S02]  /*5550*/  IMAD.MOV.U32 R54, RZ, RZ, R85 ;  /* 0x000000ffff367224 */ /* 0x000fe400078e0055 */
[----:B------:R-:W-:Y:S02]  /*5560*/  IMAD.MOV.U32 R157, RZ, RZ, R76 ;  /* 0x000000ffff9d7224 */ /* 0x000fe400078e004c */
[----:B------:R-:W-:Y:S02]  /*5570*/  IMAD.MOV.U32 R156, RZ, RZ, R77 ;  /* 0x000000ffff9c7224 */ /* 0x000fe400078e004d */
[C---:B------:R-:W-:Y:S01]  /*5580*/  IMAD.WIDE R20, R7.reuse, 0x2, R42 ;  /* 0x0000000207147825 */ /* 0x040fe200078e022a */
[----:B------:R-:W-:Y:S03]  /*5590*/  HMMA.16816.F32 R124, R48, R138, R124 ;  /* 0x0000008a307c723c */ /* 0x000fe6000000187c */
[----:B------:R-:W-:-:S04]  /*55a0*/  IMAD.WIDE R86, R7, 0x2, R66 ;  /* 0x0000000207567825 */ /* 0x000fc800078e0242 */
[C---:B------:R-:W-:Y:S01]  /*55b0*/  IMAD.WIDE R84, R7.reuse, 0x2, R70 ;  /* 0x0000000207547825 */ /* 0x040fe200078e0246 */
[----:B------:R-:W-:Y:S03]  /*55c0*/  HMMA.16816.F32 R148, R48, R142, R148 ;  /* 0x0000008e3094723c */ /* 0x000fe60000001894 */
[----:B------:R-:W-:-:S04]  /*55d0*/  IMAD.WIDE R78, R7, 0x2, R22 ;  /* 0x00000002074e7825 */ /* 0x000fc800078e0216 */
[C---:B------:R-:W-:Y:S01]  /*55e0*/  IMAD.WIDE R76, R7.reuse, 0x2, R24 ;  /* 0x00000002074c7825 */ /* 0x040fe200078e0218 */
[----:B------:R-:W-:Y:S03]  /*55f0*/  HMMA.16816.F32 R72, R48, R146, R72 ;  /* 0x000000923048723c */ /* 0x000fe60000001848 */
[----:B------:R-:W-:-:S04]  /*5600*/  IMAD.WIDE R16, R7, 0x2, R16 ;  /* 0x0000000207107825 */ /* 0x000fc800078e0210 */
[----:B------:R-:W-:-:S04]  /*5610*/  IMAD.WIDE R26, R7, 0x2, R26 ;  /* 0x00000002071a7825 */ /* 0x000fc800078e021a */
[----:B------:R-:W-:-:S04]  /*5620*/  IMAD.WIDE R18, R7, 0x2, R18 ;  /* 0x0000000207127825 */ /* 0x000fc800078e0212 */
[----:B------:R-:W-:Y:S01]  /*5630*/  IMAD.WIDE R12, R7, 0x2, R12 ;  /* 0x00000002070c7825 */ /* 0x000fe200078e020c */
[----:B------:R-:W-:-:S03]  /*5640*/  IADD3 R11, R11, -0x40, RZ ;  /* 0xffffffc00b0b7810 */ /* 0x000fc60007ffe0ff */
[----:B------:R-:W-:Y:S02]  /*5650*/  IMAD.MOV.U32 R43, RZ, RZ, R20 ;  /* 0x000000ffff2b7224 */ /* 0x000fe400078e0014 */
[----:B------:R-:W-:Y:S02]  /*5660*/  IMAD.MOV.U32 R42, RZ, RZ, R21 ;  /* 0x000000ffff2a7224 */ /* 0x000fe400078e0015 */
[----:B------:R-:W-:-:S04]  /*5670*/  IMAD.WIDE R30, R7, 0x2, R30 ;  /* 0x00000002071e7825 */ /* 0x000fc800078e021e */
[----:B------:R-:W-:-:S04]  /*5680*/  IMAD.WIDE R14, R7, 0x2, R14 ;  /* 0x00000002070e7825 */ /* 0x000fc800078e020e */
[----:B------:R-:W-:-:S04]  /*5690*/  IMAD.WIDE R60, R7, 0x2, R60 ;  /* 0x00000002073c7825 */ /* 0x000fc800078e023c */
[----:B------:R-:W-:Y:S02]  /*56a0*/  IMAD.MOV.U32 R67, RZ, RZ, R86 ;  /* 0x000000ffff437224 */ /* 0x000fe400078e0056 */
[----:B------:R-:W-:Y:S02]  /*56b0*/  IMAD.MOV.U32 R66, RZ, RZ, R87 ;  /* 0x000000ffff427224 */ /* 0x000fe400078e0057 */
[----:B------:R-:W-:Y:S02]  /*56c0*/  IMAD.MOV.U32 R71, RZ, RZ, R84 ;  /* 0x000000ffff477224 */ /* 0x000fe400078e0054 */
[----:B------:R-:W-:Y:S02]  /*56d0*/  IMAD.MOV.U32 R70, RZ, RZ, R85 ;  /* 0x000000ffff467224 */ /* 0x000fe400078e0055 */
[----:B------:R-:W-:Y:S02]  /*56e0*/  IMAD.MOV.U32 R23, RZ, RZ, R78 ;  /* 0x000000ffff177224 */ /* 0x000fe400078e004e */
[----:B------:R-:W-:-:S02]  /*56f0*/  IMAD.MOV.U32 R22, RZ, RZ, R79 ;  /* 0x000000ffff167224 */ /* 0x000fc400078e004f */
[----:B------:R-:W-:-:S04]  /*5700*/  IMAD.WIDE R44, R7, 0x2, R44 ;  /* 0x00000002072c7825 */ /* 0x000fc800078e022c */
[----:B------:R-:W-:Y:S02]  /*5710*/  IMAD.MOV.U32 R25, RZ, RZ, R76 ;  /* 0x000000ffff197224 */ /* 0x000fe400078e004c */
[----:B------:R-:W-:Y:S02]  /*5720*/  IMAD.MOV.U32 R24, RZ, RZ, R77 ;  /* 0x000000ffff187224 */ /* 0x000fe400078e004d */
[----:B------:R-:W-:-:S04]  /*5730*/  IMAD.WIDE R34, R7, 0x2, R34 ;  /* 0x0000000207227825 */ /* 0x000fc800078e0222 */
[----:B------:R-:W-:Y:S02]  /*5740*/  IMAD.MOV.U32 R21, RZ, RZ, R16 ;  /* 0x000000ffff157224 */ /* 0x000fe400078e0010 */
[----:B------:R-:W-:Y:S02]  /*5750*/  IMAD.MOV.U32 R20, RZ, RZ, R17 ;  /* 0x000000ffff147224 */ /* 0x000fe400078e0011 */
[----:B------:R-:W-:Y:S02]  /*5760*/  IMAD.MOV.U32 R152, RZ, RZ, R26 ;  /* 0x000000ffff987224 */ /* 0x000fe400078e001a */
[----:B------:R-:W-:Y:S02]  /*5770*/  IMAD.MOV.U32 R183, RZ, RZ, R27 ;  /* 0x000000ffffb77224 */ /* 0x000fe400078e001b */
[----:B------:R-:W-:-:S04]  /*5780*/  IMAD.WIDE R28, R7, 0x2, R28 ;  /* 0x00000002071c7825 */ /* 0x000fc800078e021c */
[----:B------:R-:W-:Y:S02]  /*5790*/  IMAD.MOV.U32 R145, RZ, RZ, R18 ;  /* 0x000000ffff917224 */ /* 0x000fe400078e0012 */
[----:B------:R-:W-:Y:S02]  /*57a0*/  IMAD.MOV.U32 R146, RZ, RZ, R19 ;  /* 0x000000ffff927224 */ /* 0x000fe400078e0013 */
[----:B------:R-:W-:-:S04]  /*57b0*/  IMAD.WIDE R36, R7, 0x2, R36 ;  /* 0x0000000207247825 */ /* 0x000fc800078e0224 */
[----:B------:R-:W-:-:S04]  /*57c0*/  IMAD.WIDE R32, R223, 0x2, R32 ;  /* 0x00000002df207825 */ /* 0x000fc800078e0220 */
[----:B------:R-:W-:Y:S02]  /*57d0*/  IMAD.MOV.U32 R142, RZ, RZ, R12 ;  /* 0x000000ffff8e7224 */ /* 0x000fe400078e000c */
[----:B------:R-:W-:Y:S01]  /*57e0*/  IMAD.MOV.U32 R143, RZ, RZ, R13 ;  /* 0x000000ffff8f7224 */ /* 0x000fe200078e000d */
[----:B------:R-:W-:Y:S01]  /*57f0*/  @!P0 CALL.REL.NOINC `(.L_x_1) ;  /* 0x0000001000008944 */ /* 0x000fe20003c00000 */
[----:B------:R-:W-:Y:S05]  /*5800*/  BRA `(.L_x_2) ;  /* 0xffffd2f000007947 */ /* 0x000fea000383ffff */
.L_x_1:
[----:B------:R-:W-:Y:S02]  /*5810*/  F2FP.PACK_AB R13, R127, R126 ;  /* 0x0000007e7f0d723e */ /* 0x000fe400000000ff */
[----:B------:R-:W-:Y:S02]  /*5820*/  F2FP.PACK_AB R125, R125, R124 ;  /* 0x0000007c7d7d723e */ /* 0x000fe400000000ff */
[----:B------:R-:W-:Y:S02]  /*5830*/  F2FP.PACK_AB R17, R111, R110 ;  /* 0x0000006e6f11723e */ /* 0x000fe400000000ff */
[----:B------:R-:W-:Y:S02]  /*5840*/  F2FP.PACK_AB R109, R109, R108 ;  /* 0x0000006c6d6d723e */ /* 0x000fe400000000ff */
[----:B------:R-:W-:-:S02]  /*5850*/  F2FP.PACK_AB R15, R75, R74 ;  /* 0x0000004a4b0f723e */ /* 0x000fc400000000ff */
[----:B------:R-:W-:Y:S02]  /*5860*/  F2FP.PACK_AB R14, R151, R150 ;  /* 0x00000096970e723e */ /* 0x000fe400000000ff */
        /* <DEDUP_REMOVED lines=10> */
.L_x_0:
[----:B------:R-:W0:Y:S01]  /*5910*/  S2R R7, SR_TID.X ;  /* 0x0000000000077919 */ /* 0x000e220000002100 */
[----:B------:R-:W-:-:S03]  /*5920*/  IMAD R20, R0, c[0x0][0x198], RZ ;  /* 0x0000660000147a24 */ /* 0x000fc600078e02ff */
[----:B------:R-:W-:Y:S01]  /*5930*/  BAR.SYNC.DEFER_BLOCKING 0x0 ;  /* 0x0000000000007b1d */ /* 0x000fe20000010000 */
[----:B------:R-:W-:-:S04]  /*5940*/  ISETP.GE.AND P0, PT, R2, c[0x0][0x178], PT ;  /* 0x00005e0002007a0c */ /* 0x000fc80003f06270 */
[----:B------:R-:W-:Y:S02]  /*5950*/  ISETP.LT.AND P1, PT, R0, c[0x0][0x17c], !P0 ;  /* 0x00005f0000007a0c */ /* 0x000fe40004721270 */
[----:B------:R-:W-:Y:S02]  /*5960*/  IADD3 R0, R20, c[0x0][0x198], RZ ;  /* 0x0000660014007a10 */ /* 0x000fe40007ffe0ff */
[----:B------:R-:W-:Y:S02]  /*5970*/  ISETP.LT.AND P4, PT, R219, c[0x0][0x17c], !P0 ;  /* 0x00005f00db007a0c */ /* 0x000fe40004781270 */
[----:B------:R-:W-:Y:S02]  /*5980*/  IADD3 R23, R0, c[0x0][0x198], RZ ;  /* 0x0000660000177a10 */ /* 0x000fe40007ffe0ff */
[----:B------:R-:W-:Y:S02]  /*5990*/  ISETP.LT.AND P3, PT, R218, c[0x0][0x17c], !P0 ;  /* 0x00005f00da007a0c */ /* 0x000fe40004761270 */
[----:B------:R-:W-:Y:S01]  /*59a0*/  ISETP.LT.AND P5, PT, R217, c[0x0][0x17c], !P0 ;  /* 0x00005f00d9007a0c */ /* 0x000fe200047a1270 */
[----:B0-----:R-:W-:-:S02]  /*59b0*/  IMAD.SHL.U32 R3, R7, 0x80, RZ ;  /* 0x0000008007037824 */ /* 0x001fc400078e00ff */
[C---:B------:R-:W-:Y:S02]  /*59c0*/  IMAD.SHL.U32 R4, R7.reuse, 0x20, RZ ;  /* 0x0000002007047824 */ /* 0x040fe400078e00ff */
[----:B------:R-:W-:Y:S01]  /*59d0*/  IMAD.SHL.U32 R5, R7, 0x4, RZ ;  /* 0x0000000407057824 */ /* 0x000fe200078e00ff */
[----:B------:R-:W-:Y:S01]  /*59e0*/  LOP3.LUT R3, R3, 0xc00, RZ, 0xc0, !PT ;  /* 0x00000c0003037812 */ /* 0x000fe200078ec0ff */
[----:B------:R-:W-:-:S03]  /*59f0*/  IMAD.SHL.U32 R6, R7, 0x8, RZ ;  /* 0x0000000807067824 */ /* 0x000fc600078e00ff */
[----:B------:R-:W-:Y:S01]  /*5a00*/  LOP3.LUT R4, R3, 0x60, R4, 0xf8, !PT ;  /* 0x0000006003047812 */ /* 0x000fe200078ef804 */
[----:B------:R-:W-:Y:S01]  /*5a10*/  IMAD.SHL.U32 R3, R7, 0x200, RZ ;  /* 0x0000020007037824 */ /* 0x000fe200078e00ff */
[----:B------:R-:W-:Y:S02]  /*5a20*/  LOP3.LUT R6, R6, 0x100, RZ, 0xc0, !PT ;  /* 0x0000010006067812 */ /* 0x000fe400078ec0ff */
[----:B------:R-:W-:Y:S02]  /*5a30*/  LOP3.LUT R5, R4, 0x70, R5, 0x78, !PT ;  /* 0x0000007004057812 */ /* 0x000fe400078e7805 */
[----:B------:R-:W-:-:S03]  /*5a40*/  LOP3.LUT R3, R3, 0xc00, RZ, 0xc0, !PT ;  /* 0x00000c0003037812 */ /* 0x000fc600078ec0ff */
[----:B------:R-:W-:Y:S02]  /*5a50*/  IMAD.IADD R21, R6, 0x1, R5 ;  /* 0x0000000106157824 */ /* 0x000fe400078e0205 */
[----:B------:R-:W-:Y:S02]  /*5a60*/  IMAD R222, R222, 0x10, R3 ;  /* 0x00000010dede7824 */ /* 0x000fe400078e0203 */
[----:B------:R-:W-:Y:S01]  /*5a70*/  IMAD R3, R2, c[0x0][0x194], RZ ;  /* 0x0000650002037a24 */ /* 0x000fe200078e02ff */
[----:B------:R-:W-:Y:S02]  /*5a80*/  STS.128 [R21], R108 ;  /* 0x0000006c15007388 */ /* 0x000fe40000000c00 */
[C---:B------:R-:W-:Y:S02]  /*5a90*/  LOP3.LUT R8, R222.reuse, 0x20, RZ, 0x3c, !PT ;  /* 0x00000020de087812 */ /* 0x040fe400078e3cff */
[----:B------:R0:W-:Y:S01]  /*5aa0*/  STS.128 [R21+0x80], R16 ;  /* 0x0000801015007388 */ /* 0x0001e20000000c00 */
[----:B------:R-:W-:-:S02]  /*5ab0*/  LOP3.LUT R22, R222, 0x40, RZ, 0x3c, !PT ;  /* 0x00000040de167812 */ /* 0x000fc400078e3cff */
[C---:B------:R-:W-:Y:S01]  /*5ac0*/  LEA R27, P2, R3.reuse, c[0x0][0x170], 0x1 ;  /* 0x00005c00031b7a11 */ /* 0x040fe200078408ff */
[----:B------:R-:W-:Y:S03]  /*5ad0*/  STS.128 [R21+0x200], R124 ;  /* 0x0002007c15007388 */ /* 0x000fe60000000c00 */
[----:B------:R-:W-:Y:S01]  /*5ae0*/  LEA.HI.X.SX32 R29, R3, c[0x0][0x174], 0x1, P2 ;  /* 0x00005d00031d7a11 */ /* 0x000fe200010f0eff */
[----:B------:R1:W-:Y:S04]  /*5af0*/  STS.128 [R21+0x280], R12 ;  /* 0x0002800c15007388 */ /* 0x0003e80000000c00 */
[----:B------:R-:W-:Y:S01]  /*5b00*/  BAR.SYNC.DEFER_BLOCKING 0x0 ;  /* 0x0000000000007b1d */ /* 0x000fe20000010000 */
[----:B------:R-:W-:-:S02]  /*5b10*/  LEA R2, P2, R20, R27, 0x1 ;  /* 0x0000001b14027211 */ /* 0x000fc400078408ff */
[----:B0-----:R-:W-:Y:S02]  /*5b20*/  LOP3.LUT R16, R222, 0x60, RZ, 0x3c, !PT ;  /* 0x00000060de107812 */ /* 0x001fe400078e3cff */
[----:B------:R-:W-:Y:S02]  /*5b30*/  LEA.HI.X.SX32 R3, R20, R29, 0x1, P2 ;  /* 0x0000001d14037211 */ /* 0x000fe400010f0eff */
[----:B------:R-:W-:Y:S02]  /*5b40*/  LEA R20, P6, R0, R27, 0x1 ;  /* 0x0000001b00147211 */ /* 0x000fe400078c08ff */
[----:B------:R-:W-:Y:S02]  /*5b50*/  ISETP.LT.AND P2, PT, R216, c[0x0][0x17c], !P0 ;  /* 0x00005f00d8007a0c */ /* 0x000fe40004741270 */
[----:B-1----:R-:W-:Y:S02]  /*5b60*/  LEA.HI.X.SX32 R21, R0, R29, 0x1, P6 ;  /* 0x0000001d00157211 */ /* 0x002fe400030f0eff */
[----:B------:R-:W-:-:S04]  /*5b70*/  IADD3 R0, R23, c[0x0][0x198], RZ ;  /* 0x0000660017007a10 */ /* 0x000fc80007ffe0ff */
[----:B------:R-:W-:Y:S01]  /*5b80*/  IADD3 R26, R0, c[0x0][0x198], RZ ;  /* 0x00006600001a7a10 */ /* 0x000fe20007ffe0ff */
[----:B------:R-:W0:Y:S04]  /*5b90*/  LDS.128 R4, [R222] ;  /* 0x00000000de047984 */ /* 0x000e280000000c00 */
[----:B------:R-:W1:Y:S04]  /*5ba0*/  LDS.128 R8, [R8] ;  /* 0x0000000008087984 */ /* 0x000e680000000c00 */
[----:B------:R2:W3:Y:S04]  /*5bb0*/  LDS.128 R12, [R22] ;  /* 0x00000000160c7984 */ /* 0x0004e80000000c00 */
[----:B------:R-:W4:Y:S01]  /*5bc0*/  LDS.128 R16, [R16] ;  /* 0x0000000010107984 */ /* 0x000f220000000c00 */
[----:B--2---:R-:W-:-:S04]  /*5bd0*/  LEA R22, P6, R23, R27, 0x1 ;  /* 0x0000001b17167211 */ /* 0x004fc800078c08ff */
[----:B------:R-:W-:Y:S02]  /*5be0*/  LEA.HI.X.SX32 R23, R23, R29, 0x1, P6 ;  /* 0x0000001d17177211 */ /* 0x000fe400030f0eff */
[----:B------:R-:W-:-:S04]  /*5bf0*/  LEA R24, P6, R0, R27, 0x1 ;  /* 0x0000001b00187211 */ /* 0x000fc800078c08ff */
[----:B------:R-:W-:Y:S02]  /*5c00*/  LEA.HI.X.SX32 R25, R0, R29, 0x1, P6 ;  /* 0x0000001d00197211 */ /* 0x000fe400030f0eff */
[----:B------:R-:W-:Y:S01]  /*5c10*/  IADD3 R0, R26, c[0x0][0x198], RZ ;  /* 0x000066001a007a10 */ /* 0x000fe20007ffe0ff */
[----:B0-----:R0:W-:Y:S01]  /*5c20*/  @P1 STG.E.U16 [R2.64], R4 ;  /* 0x0000000402001986 */ /* 0x0011e2000c101504 */
[----:B------:R-:W-:Y:S02]  /*5c30*/  ISETP.LT.AND P1, PT, R215, c[0x0][0x17c], !P0 ;  /* 0x00005f00d7007a0c */ /* 0x000fe40004721270 */
[----:B0-----:R-:W-:Y:S02]  /*5c40*/  PRMT R3, R4, 0x7632, R3 ;  /* 0x0000763204037816 */ /* 0x001fe40000000003 */
[----:B------:R-:W-:Y:S02]  /*5c50*/  LEA R2, P6, R26, R27, 0x1 ;  /* 0x0000001b1a027211 */ /* 0x000fe400078c08ff */
[----:B------:R-:W-:Y:S01]  /*5c60*/  IADD3 R4, R0, c[0x0][0x198], RZ ;  /* 0x0000660000047a10 */ /* 0x000fe20007ffe0ff */
[----:B------:R0:W-:Y:S01]  /*5c70*/  @P4 STG.E.U16 [R20.64], R3 ;  /* 0x0000000314004986 */ /* 0x0001e2000c101504 */
[----:B------:R-:W-:-:S03]  /*5c80*/  ISETP.LT.AND P4, PT, R214, c[0x0][0x17c], !P0 ;  /* 0x00005f00d6007a0c */ /* 0x000fc60004781270 */
[----:B-1----:R-:W-:Y:S01]  /*5c90*/  @P3 STG.E.U16 [R22.64], R8 ;  /* 0x0000000816003986 */ /* 0x002fe2000c101504 */
[----:B------:R-:W-:Y:S02]  /*5ca0*/  ISETP.LT.AND P3, PT, R213, c[0x0][0x17c], !P0 ;  /* 0x00005f00d5007a0c */ /* 0x000fe40004761270 */
[----:B0-----:R-:W-:Y:S02]  /*5cb0*/  PRMT R21, R8, 0x7632, R21 ;  /* 0x0000763208157816 */ /* 0x001fe40000000015 */
[----:B------:R-:W-:Y:S02]  /*5cc0*/  LEA.HI.X.SX32 R3, R26, R29, 0x1, P6 ;  /* 0x0000001d1a037211 */ /* 0x000fe400030f0eff */
[----:B------:R-:W-:Y:S01]  /*5cd0*/  LEA R20, P6, R0, R27, 0x1 ;  /* 0x0000001b00147211 */ /* 0x000fe200078c08ff */
[----:B------:R0:W-:Y:S01]  /*5ce0*/  @P5 STG.E.U16 [R24.64], R21 ;  /* 0x0000001518005986 */ /* 0x0001e2000c101504 */
[----:B------:R-:W-:-:S03]  /*5cf0*/  ISETP.LT.AND P5, PT, R212, c[0x0][0x17c], !P0 ;  /* 0x00005f00d4007a0c */ /* 0x000fc600047a1270 */
[----:B---3--:R1:W-:Y:S01]  /*5d00*/  @P2 STG.E.U16 [R2.64], R12 ;  /* 0x0000000c02002986 */ /* 0x0083e2000c101504 */
[----:B------:R-:W-:Y:S02]  /*5d10*/  ISETP.LT.AND P2, PT, R211, c[0x0][0x17c], !P0 ;  /* 0x00005f00d3007a0c */ /* 0x000fe40004741270 */
[----:B0-----:R-:W-:Y:S02]  /*5d20*/  LEA.HI.X.SX32 R21, R0, R29, 0x1, P6 ;  /* 0x0000001d00157211 */ /* 0x001fe400030f0eff */
[C---:B------:R-:W-:Y:S02]  /*5d30*/  LEA R22, P6, R4.reuse, R27, 0x1 ;  /* 0x0000001b04167211 */ /* 0x040fe400078c08ff */
[C---:B------:R-:W-:Y:S02]  /*5d40*/  IADD3 R0, R4.reuse, c[0x0][0x198], RZ ;  /* 0x0000660004007a10 */ /* 0x040fe40007ffe0ff */
[----:B------:R-:W-:Y:S02]  /*5d50*/  LEA.HI.X.SX32 R23, R4, R29, 0x1, P6 ;  /* 0x0000001d04177211 */ /* 0x000fe400030f0eff */
[----:B------:R-:W-:-:S02]  /*5d60*/  LEA R24, P6, R0, R27, 0x1 ;  /* 0x0000001b00187211 */ /* 0x000fc400078c08ff */
[----:B------:R-:W-:Y:S02]  /*5d70*/  IADD3 R4, R0, c[0x0][0x198], RZ ;  /* 0x0000660000047a10 */ /* 0x000fe40007ffe0ff */
[----:B-1----:R-:W-:Y:S02]  /*5d80*/  PRMT R3, R12, 0x7632, R3 ;  /* 0x000076320c037816 */ /* 0x002fe40000000003 */
[----:B------:R-:W-:Y:S02]  /*5d90*/  LEA.HI.X.SX32 R25, R0, R29, 0x1, P6 ;  /* 0x0000001d00197211 */ /* 0x000fe400030f0eff */
[C---:B------:R-:W-:Y:S01]  /*5da0*/  LEA R2, P6, R4.reuse, R27, 0x1 ;  /* 0x0000001b04027211 */ /* 0x040fe200078c08ff */
[----:B------:R0:W-:Y:S01]  /*5db0*/  @P1 STG.E.U16 [R20.64], R3 ;  /* 0x0000000314001986 */ /* 0x0001e2000c101504 */
[----:B------:R-:W-:Y:S02]  /*5dc0*/  IADD3 R0, R4, c[0x0][0x198], RZ ;  /* 0x0000660004007a10 */ /* 0x000fe40007ffe0ff */
[----:B----4-:R-:W-:Y:S01]  /*5dd0*/  PRMT R12, R16, 0x7632, R12 ;  /* 0x00007632100c7816 */ /* 0x010fe2000000000c */
[----:B------:R1:W-:Y:S01]  /*5de0*/  @P4 STG.E.U16 [R22.64], R16 ;  /* 0x0000001016004986 */ /* 0x0003e2000c101504 */
[----:B------:R-:W-:-:S02]  /*5df0*/  ISETP.LT.AND P1, PT, R210, c[0x0][0x17c], !P0 ;  /* 0x00005f00d2007a0c */ /* 0x000fc40004721270 */
[----:B------:R-:W-:Y:S01]  /*5e00*/  ISETP.LT.AND P4, PT, R209, c[0x0][0x17c], !P0 ;  /* 0x00005f00d1007a0c */ /* 0x000fe20004781270 */
[----:B------:R2:W-:Y:S01]  /*5e10*/  @P3 STG.E.U16 [R24.64], R12 ;  /* 0x0000000c18003986 */ /* 0x0005e2000c101504 */
[----:B------:R-:W-:Y:S02]  /*5e20*/  ISETP.LT.AND P3, PT, R208, c[0x0][0x17c], !P0 ;  /* 0x00005f00d0007a0c */ /* 0x000fe40004761270 */
[----:B0-----:R-:W-:Y:S02]  /*5e30*/  LEA.HI.X.SX32 R3, R4, R29, 0x1, P6 ;  /* 0x0000001d04037211 */ /* 0x001fe400030f0eff */
[C---:B------:R-:W-:Y:S02]  /*5e40*/  LEA R20, P6, R0.reuse, R27, 0x1 ;  /* 0x0000001b00147211 */ /* 0x040fe400078c08ff */
[C---:B------:R-:W-:Y:S01]  /*5e50*/  IADD3 R4, R0.reuse, c[0x0][0x198], RZ ;  /* 0x0000660000047a10 */ /* 0x040fe20007ffe0ff */
[----:B------:R0:W-:Y:S01]  /*5e60*/  @P5 STG.E.U16 [R2.64], R5 ;  /* 0x0000000502005986 */ /* 0x0001e2000c101504 */
[----:B------:R-:W-:-:S02]  /*5e70*/  LEA.HI.X.SX32 R21, R0, R29, 0x1, P6 ;  /* 0x0000001d00157211 */ /* 0x000fc400030f0eff */
[C---:B-1----:R-:W-:Y:S02]  /*5e80*/  LEA R22, P6, R4.reuse, R27, 0x1 ;  /* 0x0000001b04167211 */ /* 0x042fe400078c08ff */
[C---:B------:R-:W-:Y:S02]  /*5e90*/  IADD3 R0, R4.reuse, c[0x0][0x198], RZ ;  /* 0x0000660004007a10 */ /* 0x040fe40007ffe0ff */
[----:B------:R-:W-:Y:S02]  /*5ea0*/  LEA.HI.X.SX32 R23, R4, R29, 0x1, P6 ;  /* 0x0000001d04177211 */ /* 0x000fe400030f0eff */
[C---:B--2---:R-:W-:Y:S02]  /*5eb0*/  LEA R24, P6, R0.reuse, R27, 0x1 ;  /* 0x0000001b00187211 */ /* 0x044fe400078c08ff */
[----:B------:R-:W-:Y:S02]  /*5ec0*/  IADD3 R4, R0, c[0x0][0x198], RZ ;  /* 0x0000660000047a10 */ /* 0x000fe40007ffe0ff */
[----:B0-----:R-:W-:-:S02]  /*5ed0*/  PRMT R3, R5, 0x7632, R3 ;  /* 0x0000763205037816 */ /* 0x001fc40000000003 */
[----:B------:R-:W-:Y:S02]  /*5ee0*/  LEA.HI.X.SX32 R25, R0, R29, 0x1, P6 ;  /* 0x0000001d00197211 */ /* 0x000fe400030f0eff */
[C---:B------:R-:W-:Y:S01]  /*5ef0*/  LEA R2, P6, R4.reuse, R27, 0x1 ;  /* 0x0000001b04027211 */ /* 0x040fe200078c08ff */
[----:B------:R0:W-:Y:S01]  /*5f00*/  @P2 STG.E.U16 [R20.64], R3 ;  /* 0x0000000314002986 */ /* 0x0001e2000c101504 */
[----:B------:R-:W-:Y:S02]  /*5f10*/  IADD3 R0, R4, c[0x0][0x198], RZ ;  /* 0x0000660004007a10 */ /* 0x000fe40007ffe0ff */
[----:B------:R-:W-:Y:S01]  /*5f20*/  PRMT R5, R9, 0x7632, R5 ;  /* 0x0000763209057816 */ /* 0x000fe20000000005 */
[----:B------:R-:W-:Y:S01]  /*5f30*/  @P1 STG.E.U16 [R22.64], R9 ;  /* 0x0000000916001986 */ /* 0x000fe2000c101504 */
[----:B------:R-:W-:Y:S02]  /*5f40*/  IADD3 R12, R0, c[0x0][0x198], RZ ;  /* 0x00006600000c7a10 */ /* 0x000fe40007ffe0ff */
[----:B------:R-:W-:Y:S01]  /*5f50*/  ISETP.LT.AND P5, PT, R207, c[0x0][0x17c], !P0 ;  /* 0x00005f00cf007a0c */ /* 0x000fe200047a1270 */
[----:B------:R1:W-:Y:S01]  /*5f60*/  @P4 STG.E.U16 [R24.64], R5 ;  /* 0x0000000518004986 */ /* 0x0003e2000c101504 */
[----:B------:R-:W-:-:S02]  /*5f70*/  ISETP.LT.AND P2, PT, R206, c[0x0][0x17c], !P0 ;  /* 0x00005f00ce007a0c */ /* 0x000fc40004741270 */
[----:B------:R-:W-:Y:S02]  /*5f80*/  ISETP.LT.AND P1, PT, R205, c[0x0][0x17c], !P0 ;  /* 0x00005f00cd007a0c */ /* 0x000fe40004721270 */
[----:B0-----:R-:W-:Y:S02]  /*5f90*/  LEA.HI.X.SX32 R3, R4, R29, 0x1, P6 ;  /* 0x0000001d04037211 */ /* 0x001fe400030f0eff */
[----:B------:R-:W-:Y:S02]  /*5fa0*/  LEA R4, P6, R0, R27, 0x1 ;  /* 0x0000001b00047211 */ /* 0x000fe400078c08ff */
[----:B------:R-:W-:Y:S01]  /*5fb0*/  ISETP.LT.AND P4, PT, R204, c[0x0][0x17c], !P0 ;  /* 0x00005f00cc007a0c */ /* 0x000fe20004781270 */
[----:B------:R0:W-:Y:S01]  /*5fc0*/  @P3 STG.E.U16 [R2.64], R13 ;  /* 0x0000000d02003986 */ /* 0x0001e2000c101504 */
[----:B------:R-:W-:Y:S02]  /*5fd0*/  ISETP.LT.AND P3, PT, R203, c[0x0][0x17c], !P0 ;  /* 0x00005f00cb007a0c */ /* 0x000fe40004761270 */
[----:B-1----:R-:W-:-:S02]  /*5fe0*/  LEA.HI.X.SX32 R5, R0, R29, 0x1, P6 ;  /* 0x0000001d00057211 */ /* 0x002fc400030f0eff */
[C---:B------:R-:W-:Y:S02]  /*5ff0*/  LEA R8, P6, R12.reuse, R27, 0x1 ;  /* 0x0000001b0c087211 */ /* 0x040fe400078c08ff */
[C---:B------:R-:W-:Y:S02]  /*6000*/  IADD3 R0, R12.reuse, c[0x0][0x198], RZ ;  /* 0x000066000c007a10 */ /* 0x040fe40007ffe0ff */
[----:B------:R-:W-:Y:S02]  /*6010*/  LEA.HI.X.SX32 R9, R12, R29, 0x1, P6 ;  /* 0x0000001d0c097211 */ /* 0x000fe400030f0eff */
[C---:B------:R-:W-:Y:S02]  /*6020*/  LEA R20, P6, R0.reuse, R27, 0x1 ;  /* 0x0000001b00147211 */ /* 0x040fe400078c08ff */
[----:B------:R-:W-:Y:S02]  /*6030*/  IADD3 R12, R0, c[0x0][0x198], RZ ;  /* 0x00006600000c7a10 */ /* 0x000fe40007ffe0ff */
[----:B0-----:R-:W-:-:S02]  /*6040*/  PRMT R3, R13, 0x7632, R3 ;  /* 0x000076320d037816 */ /* 0x001fc40000000003 */
[----:B------:R-:W-:Y:S02]  /*6050*/  LEA.HI.X.SX32 R21, R0, R29, 0x1, P6 ;  /* 0x0000001d00157211 */ /* 0x000fe400030f0eff */
[C---:B------:R-:W-:Y:S01]  /*6060*/  LEA R2, P6, R12.reuse, R27, 0x1 ;  /* 0x0000001b0c027211 */ /* 0x040fe200078c08ff */
[----:B------:R0:W-:Y:S01]  /*6070*/  @P5 STG.E.U16 [R4.64], R3 ;  /* 0x0000000304005986 */ /* 0x0001e2000c101504 */
[----:B------:R-:W-:Y:S02]  /*6080*/  IADD3 R0, R12, c[0x0][0x198], RZ ;  /* 0x000066000c007a10 */ /* 0x000fe40007ffe0ff */
[----:B------:R-:W-:Y:S01]  /*6090*/  ISETP.LT.AND P5, PT, R202, c[0x0][0x17c], !P0 ;  /* 0x00005f00ca007a0c */ /* 0x000fe200047a1270 */
[----:B------:R-:W-:Y:S01]  /*60a0*/  @P2 STG.E.U16 [R8.64], R17 ;  /* 0x0000001108002986 */ /* 0x000fe2000c101504 */
[----:B------:R-:W-:Y:S02]  /*60b0*/  ISETP.LT.AND P2, PT, R201, c[0x0][0x17c], !P0 ;  /* 0x00005f00c9007a0c */ /* 0x000fe40004741270 */
[----:B0-----:R-:W-:-:S02]  /*60c0*/  PRMT R5, R17, 0x7632, R5 ;  /* 0x0000763211057816 */ /* 0x001fc40000000005 */
[----:B------:R-:W-:Y:S02]  /*60d0*/  LEA.HI.X.SX32 R3, R12, R29, 0x1, P6 ;  /* 0x0000001d0c037211 */ /* 0x000fe400030f0eff */
[C---:B------:R-:W-:Y:S01]  /*60e0*/  LEA R4, P6, R0.reuse, R27, 0x1 ;  /* 0x0000001b00047211 */ /* 0x040fe200078c08ff */
[----:B------:R0:W-:Y:S01]  /*60f0*/  @P1 STG.E.U16 [R20.64], R5 ;  /* 0x0000000514001986 */ /* 0x0001e2000c101504 */
[----:B------:R-:W-:Y:S02]  /*6100*/  IADD3 R12, R0, c[0x0][0x198], RZ ;  /* 0x00006600000c7a10 */ /* 0x000fe40007ffe0ff */
[----:B------:R-:W-:Y:S01]  /*6110*/  ISETP.LT.AND P1, PT, R200, c[0x0][0x17c], !P0 ;  /* 0x00005f00c8007a0c */ /* 0x000fe20004721270 */
[----:B------:R1:W-:Y:S01]  /*6120*/  @P4 STG.E.U16 [R2.64], R6 ;  /* 0x0000000602004986 */ /* 0x0003e2000c101504 */
[----:B------:R-:W-:Y:S02]  /*6130*/  ISETP.LT.AND P4, PT, R199, c[0x0][0x17c], !P0 ;  /* 0x00005f00c7007a0c */ /* 0x000fe40004781270 */
[----:B0-----:R-:W-:-:S02]  /*6140*/  LEA.HI.X.SX32 R5, R0, R29, 0x1, P6 ;  /* 0x0000001d00057211 */ /* 0x001fc400030f0eff */
[C---:B------:R-:W-:Y:S02]  /*6150*/  LEA R8, P6, R12.reuse, R27, 0x1 ;  /* 0x0000001b0c087211 */ /* 0x040fe400078c08ff */
[----:B------:R-:W-:Y:S02]  /*6160*/  IADD3 R0, R12, c[0x0][0x198], RZ ;  /* 0x000066000c007a10 */ /* 0x000fe40007ffe0ff */
[----:B-1----:R-:W-:Y:S02]  /*6170*/  PRMT R3, R6, 0x7632, R3 ;  /* 0x0000763206037816 */ /* 0x002fe40000000003 */
[----:B------:R-:W-:Y:S02]  /*6180*/  LEA.HI.X.SX32 R9, R12, R29, 0x1, P6 ;  /* 0x0000001d0c097211 */ /* 0x000fe400030f0eff */
[C---:B------:R-:W-:Y:S01]  /*6190*/  LEA R12, P6, R0.reuse, R27, 0x1 ;  /* 0x0000001b000c7211 */ /* 0x040fe200078c08ff */
[----:B------:R0:W-:Y:S01]  /*61a0*/  @P3 STG.E.U16 [R4.64], R3 ;  /* 0x0000000304003986 */ /* 0x0001e2000c101504 */
[----:B------:R-:W-:-:S02]  /*61b0*/  IADD3 R16, R0, c[0x0][0x198], RZ ;  /* 0x0000660000107a10 */ /* 0x000fc40007ffe0ff */
[----:B------:R-:W-:Y:S01]  /*61c0*/  LEA.HI.X.SX32 R13, R0, R29, 0x1, P6 ;  /* 0x0000001d000d7211 */ /* 0x000fe200030f0eff */
[----:B------:R1:W-:Y:S01]  /*61d0*/  @P5 STG.E.U16 [R8.64], R10 ;  /* 0x0000000a08005986 */ /* 0x0003e2000c101504 */
[C---:B------:R-:W-:Y:S02]  /*61e0*/  LEA R2, P5, R16.reuse, R27, 0x1 ;  /* 0x0000001b10027211 */ /* 0x040fe400078a08ff */
[----:B------:R-:W-:Y:S02]  /*61f0*/  IADD3 R0, R16, c[0x0][0x198], RZ ;  /* 0x0000660010007a10 */ /* 0x000fe40007ffe0ff */
[----:B------:R-:W-:Y:S02]  /*6200*/  ISETP.LT.AND P3, PT, R198, c[0x0][0x17c], !P0 ;  /* 0x00005f00c6007a0c */ /* 0x000fe40004761270 */
[----:B------:R-:W-:Y:S02]  /*6210*/  IADD3 R6, R0, c[0x0][0x198], RZ ;  /* 0x0000660000067a10 */ /* 0x000fe40007ffe0ff */
[----:B0-----:R-:W-:-:S02]  /*6220*/  PRMT R5, R10, 0x7632, R5 ;  /* 0x000076320a057816 */ /* 0x001fc40000000005 */
[----:B------:R-:W-:Y:S02]  /*6230*/  LEA.HI.X.SX32 R3, R16, R29, 0x1, P5 ;  /* 0x0000001d10037211 */ /* 0x000fe400028f0eff */
[----:B------:R-:W-:Y:S01]  /*6240*/  LEA R4, P5, R0, R27, 0x1 ;  /* 0x0000001b00047211 */ /* 0x000fe200078a08ff */
[----:B------:R0:W-:Y:S01]  /*6250*/  @P2 STG.E.U16 [R12.64], R5 ;  /* 0x000000050c002986 */ /* 0x0001e2000c101504 */
[----:B-1----:R-:W-:Y:S02]  /*6260*/  PRMT R10, R14, 0x7632, R10 ;  /* 0x000076320e0a7816 */ /* 0x002fe4000000000a */
[----:B------:R-:W-:Y:S01]  /*6270*/  ISETP.LT.AND P6, PT, R197, c[0x0][0x17c], !P0 ;  /* 0x00005f00c5007a0c */ /* 0x000fe200047c1270 */
[----:B------:R1:W-:Y:S01]  /*6280*/  @P1 STG.E.U16 [R2.64], R14 ;  /* 0x0000000e02001986 */ /* 0x0003e2000c101504 */
[----:B------:R-:W-:Y:S02]  /*6290*/  ISETP.LT.AND P2, PT, R196, c[0x0][0x17c], !P0 ;  /* 0x00005f00c4007a0c */ /* 0x000fe40004741270 */
[----:B------:R-:W-:-:S02]  /*62a0*/  ISETP.LT.AND P1, PT, R195, c[0x0][0x17c], !P0 ;  /* 0x00005f00c3007a0c */ /* 0x000fc40004721270 */
[----:B0-----:R-:W-:Y:S02]  /*62b0*/  LEA.HI.X.SX32 R5, R0, R29, 0x1, P5 ;  /* 0x0000001d00057211 */ /* 0x001fe400028f0eff */
[C---:B------:R-:W-:Y:S02]  /*62c0*/  IADD3 R0, R6.reuse, c[0x0][0x198], RZ ;  /* 0x0000660006007a10 */ /* 0x040fe40007ffe0ff */
[-C--:B------:R-:W-:Y:S01]  /*62d0*/  LEA R8, P5, R6, R27.reuse, 0x1 ;  /* 0x0000001b06087211 */ /* 0x080fe200078a08ff */
[----:B------:R0:W-:Y:S01]  /*62e0*/  @P4 STG.E.U16 [R4.64], R10 ;  /* 0x0000000a04004986 */ /* 0x0001e2000c101504 */
[C---:B------:R-:W-:Y:S02]  /*62f0*/  LEA R12, P4, R0.reuse, R27, 0x1 ;  /* 0x0000001b000c7211 */ /* 0x040fe400078808ff */
[----:B-1----:R-:W-:Y:S02]  /*6300*/  IADD3 R3, R0, c[0x0][0x198], RZ ;  /* 0x0000660000037a10 */ /* 0x002fe40007ffe0ff */
[----:B------:R-:W-:-:S02]  /*6310*/  LEA.HI.X.SX32 R9, R6, R29, 0x1, P5 ;  /* 0x0000001d06097211 */ /* 0x000fc400028f0eff */
[----:B------:R-:W-:Y:S02]  /*6320*/  LEA.HI.X.SX32 R13, R0, R29, 0x1, P4 ;  /* 0x0000001d000d7211 */ /* 0x000fe400020f0eff */
[C---:B------:R-:W-:Y:S01]  /*6330*/  IADD3 R0, R3.reuse, c[0x0][0x198], RZ ;  /* 0x0000660003007a10 */ /* 0x040fe20007ffe0ff */
[----:B------:R1:W-:Y:S01]  /*6340*/  @P3 STG.E.U16 [R8.64], R18 ;  /* 0x0000001208003986 */ /* 0x0003e2000c101504 */
[C---:B------:R-:W-:Y:S02]  /*6350*/  LEA R2, P3, R3.reuse, R27, 0x1 ;  /* 0x0000001b03027211 */ /* 0x040fe400078608ff */
[----:B0-----:R-:W-:Y:S02]  /*6360*/  PRMT R5, R18, 0x7632, R5 ;  /* 0x0000763212057816 */ /* 0x001fe40000000005 */
[C---:B------:R-:W-:Y:S02]  /*6370*/  IADD3 R6, R0.reuse, c[0x0][0x198], RZ ;  /* 0x0000660000067a10 */ /* 0x040fe40007ffe0ff */
[----:B------:R-:W-:Y:S01]  /*6380*/  LEA.HI.X.SX32 R3, R3, R29, 0x1, P3 ;  /* 0x0000001d03037211 */ /* 0x000fe200018f0eff */
[----:B------:R0:W-:Y:S01]  /*6390*/  @P6 STG.E.U16 [R12.64], R5 ;  /* 0x000000050c006986 */ /* 0x0001e2000c101504 */
[----:B------:R-:W-:-:S02]  /*63a0*/  LEA R4, P6, R0, R27, 0x1 ;  /* 0x0000001b00047211 */ /* 0x000fc400078c08ff */
[----:B------:R-:W-:Y:S01]  /*63b0*/  ISETP.LT.AND P5, PT, R194, c[0x0][0x17c], !P0 ;  /* 0x00005f00c2007a0c */ /* 0x000fe200047a1270 */
[----:B------:R-:W-:Y:S01]  /*63c0*/  @P2 STG.E.U16 [R2.64], R7 ;  /* 0x0000000702002986 */ /* 0x000fe2000c101504 */
[----:B-1----:R-:W-:Y:S02]  /*63d0*/  PRMT R9, R7, 0x7632, R9 ;  /* 0x0000763207097816 */ /* 0x002fe40000000009 */
[----:B------:R-:W-:Y:S02]  /*63e0*/  ISETP.LT.AND P4, PT, R193, c[0x0][0x17c], !P0 ;  /* 0x00005f00c1007a0c */ /* 0x000fe40004781270 */
[----:B------:R-:W-:Y:S02]  /*63f0*/  ISETP.LT.AND P3, PT, R192, c[0x0][0x17c], !P0 ;  /* 0x00005f00c0007a0c */ /* 0x000fe40004761270 */
[----:B0-----:R-:W-:Y:S02]  /*6400*/  LEA.HI.X.SX32 R5, R0, R29, 0x1, P6 ;  /* 0x0000001d00057211 */ /* 0x001fe400030f0eff */
[----:B------:R-:W-:-:S03]  /*6410*/  IADD3 R0, R6, c[0x0][0x198], RZ ;  /* 0x0000660006007a10 */ /* 0x000fc60007ffe0ff */
[----:B------:R0:W-:Y:S01]  /*6420*/  @P1 STG.E.U16 [R4.64], R9 ;  /* 0x0000000904001986 */ /* 0x0001e2000c101504 */
[----:B------:R-:W-:Y:S02]  /*6430*/  IADD3 R10, R0, c[0x0][0x198], RZ ;  /* 0x00006600000a7a10 */ /* 0x000fe40007ffe0ff */
[-C--:B------:R-:W-:Y:S02]  /*6440*/  LEA R8, P1, R6, R27.reuse, 0x1 ;  /* 0x0000001b06087211 */ /* 0x080fe400078208ff */
[C---:B------:R-:W-:Y:S02]  /*6450*/  IADD3 R14, R10.reuse, c[0x0][0x198], RZ ;  /* 0x000066000a0e7a10 */ /* 0x040fe40007ffe0ff */
[-C--:B------:R-:W-:Y:S02]  /*6460*/  LEA R16, P6, R10, R27.reuse, 0x1 ;  /* 0x0000001b0a107211 */ /* 0x080fe400078c08ff */
[----:B------:R-:W-:Y:S02]  /*6470*/  LEA R12, P2, R0, R27, 0x1 ;  /* 0x0000001b000c7211 */ /* 0x000fe400078408ff */
[----:B------:R-:W-:-:S02]  /*6480*/  IADD3 R18, R14, c[0x0][0x198], RZ ;  /* 0x000066000e127a10 */ /* 0x000fc40007ffe0ff */
[-C--:B0-----:R-:W-:Y:S02]  /*6490*/  LEA.HI.X.SX32 R9, R6, R29.reuse, 0x1, P1 ;  /* 0x0000001d06097211 */ /* 0x081fe400008f0eff */
[-C--:B------:R-:W-:Y:S02]  /*64a0*/  LEA.HI.X.SX32 R17, R10, R29.reuse, 0x1, P6 ;  /* 0x0000001d0a117211 */ /* 0x080fe400030f0eff */
[----:B------:R-:W-:Y:S01]  /*64b0*/  LEA.HI.X.SX32 R13, R0, R29, 0x1, P2 ;  /* 0x0000001d000d7211 */ /* 0x000fe200010f0eff */
[----:B------:R0:W-:Y:S01]  /*64c0*/  @P5 STG.E.U16 [R8.64], R11 ;  /* 0x0000000b08005986 */ /* 0x0001e2000c101504 */
[-C--:B------:R-:W-:Y:S02]  /*64d0*/  LEA R2, P6, R14, R27.reuse, 0x1 ;  /* 0x0000001b0e027211 */ /* 0x080fe400078c08ff */
[C---:B------:R-:W-:Y:S02]  /*64e0*/  LEA R4, P1, R18.reuse, R27, 0x1 ;  /* 0x0000001b12047211 */ /* 0x040fe400078208ff */
[----:B------:R-:W-:-:S02]  /*64f0*/  IADD3 R0, R18, c[0x0][0x198], RZ ;  /* 0x0000660012007a10 */ /* 0x000fc40007ffe0ff */
[----:B------:R-:W-:Y:S02]  /*6500*/  ISETP.LT.AND P2, PT, R191, c[0x0][0x17c], !P0 ;  /* 0x00005f00bf007a0c */ /* 0x000fe40004741270 */
[-C--:B------:R-:W-:Y:S02]  /*6510*/  LEA.HI.X.SX32 R3, R14, R29.reuse, 0x1, P6 ;  /* 0x0000001d0e037211 */ /* 0x080fe400030f0eff */
[----:B------:R-:W-:Y:S02]  /*6520*/  LEA.HI.X.SX32 R5, R18, R29, 0x1, P1 ;  /* 0x0000001d12057211 */ /* 0x000fe400008f0eff */
[----:B------:R-:W-:Y:S02]  /*6530*/  LEA R6, P6, R0, R27, 0x1 ;  /* 0x0000001b00067211 */ /* 0x000fe400078c08ff */
[----:B------:R-:W-:Y:S02]  /*6540*/  ISETP.LT.AND P1, PT, R190, c[0x0][0x17c], !P0 ;  /* 0x00005f00be007a0c */ /* 0x000fe40004721270 */
[----:B------:R-:W-:-:S02]  /*6550*/  ISETP.LT.AND P0, PT, R189, c[0x0][0x17c], !P0 ;  /* 0x00005f00bd007a0c */ /* 0x000fc40004701270 */
[----:B------:R-:W-:Y:S02]  /*6560*/  LEA.HI.X.SX32 R7, R0, R29, 0x1, P6 ;  /* 0x0000001d00077211 */ /* 0x000fe400030f0eff */
[----:B------:R-:W-:Y:S02]  /*6570*/  PRMT R0, R11, 0x7632, R0 ;  /* 0x000076320b007816 */ /* 0x000fe40000000000 */
[----:B0-----:R-:W-:-:S03]  /*6580*/  PRMT R9, R15, 0x7632, R9 ;  /* 0x000076320f097816 */ /* 0x001fc60000000009 */
[----:B------:R0:W-:Y:S04]  /*6590*/  @P4 STG.E.U16 [R12.64], R0 ;  /* 0x000000000c004986 */ /* 0x0001e8000c101504 */
[----:B------:R0:W-:Y:S04]  /*65a0*/  @P3 STG.E.U16 [R16.64], R15 ;  /* 0x0000000f10003986 */ /* 0x0001e8000c101504 */
[----:B------:R0:W-:Y:S04]  /*65b0*/  @P2 STG.E.U16 [R2.64], R9 ;  /* 0x0000000902002986 */ /* 0x0001e8000c101504 */
[----:B------:R0:W-:Y:S01]  /*65c0*/  @P1 STG.E.U16 [R4.64], R19 ;  /* 0x0000001304001986 */ /* 0x0001e2000c101504 */
[----:B------:R-:W-:Y:S05]  /*65d0*/  @!P0 EXIT ;  /* 0x000000000000894d */ /* 0x000fea0003800000 */
[----:B0-----:R-:W-:-:S05]  /*65e0*/  PRMT R3, R19, 0x7632, R3 ;  /* 0x0000763213037816 */ /* 0x001fca0000000003 */
[----:B------:R-:W-:Y:S01]  /*65f0*/  STG.E.U16 [R6.64], R3 ;  /* 0x0000000306007986 */ /* 0x000fe2000c101504 */
[----:B------:R-:W-:Y:S05]  /*6600*/  EXIT ;  /* 0x000000000000794d */ /* 0x000fea0003800000 */
.L_x_3:
[----:B------:R-:W-:-:S00]  /*6610*/  BRA `(.L_x_3) ;  /* 0xfffffff000007947 */ /* 0x000fc0000383ffff */
[----:B------:R-:W-:-:S00]  /*6620*/  NOP ;  /* 0x0000000000007918 */ /* 0x000fc00000000000 */
        /* <DEDUP_REMOVED lines=13> */
.L_x_4:


//--------------------- .nv.shared.matmul_kernel  --------------------------
	.section	.nv.shared.matmul_kernel,"aw",@nobits
	.sectionflags	@""
	.align	16
